//
// Generated by NVIDIA NVVM Compiler
//
// Compiler Build ID: CL-36424714
// Cuda compilation tools, release 13.0, V13.0.88
// Based on NVVM 20.0.0
//

.version 9.0
.target sm_100
.address_size 64

	// .globl	_Z9copy_dataPfS_
// _ZZ3comPKfPfS0_iE5cache has been demoted
// _ZZ4com2PKfPfS0_iE5cache has been demoted
.global .align 8 .u64 gpresums;
.global .align 8 .u64 sums;
.global .align 8 .u64 sums2;

.visible .entry _Z9copy_dataPfS_(
	.param .u64 .ptr .align 1 _Z9copy_dataPfS__param_0,
	.param .u64 .ptr .align 1 _Z9copy_dataPfS__param_1
)
{
	.reg .b32 	%r<5>;
	.reg .b32 	%f<3>;
	.reg .b64 	%rd<8>;

	ld.param.u64 	%rd1, [_Z9copy_dataPfS__param_0];
	ld.param.u64 	%rd2, [_Z9copy_dataPfS__param_1];
	cvta.to.global.u64 	%rd3, %rd2;
	cvta.to.global.u64 	%rd4, %rd1;
	mov.u32 	%r1, %ctaid.x;
	mov.u32 	%r2, %ntid.x;
	mov.u32 	%r3, %tid.x;
	mad.lo.s32 	%r4, %r1, %r2, %r3;
	mul.wide.u32 	%rd5, %r4, 4;
	add.s64 	%rd6, %rd4, %rd5;
	ld.global.f32 	%f1, [%rd6];
	mul.f32 	%f2, %f1, 0f40C00000;
	add.s64 	%rd7, %rd3, %rd5;
	st.global.f32 	[%rd7], %f2;
	ret;

}
	// .globl	_Z13compute_linesPKfPfiiS1_
.visible .entry _Z13compute_linesPKfPfiiS1_(
	.param .u64 .ptr .align 1 _Z13compute_linesPKfPfiiS1__param_0,
	.param .u64 .ptr .align 1 _Z13compute_linesPKfPfiiS1__param_1,
	.param .u32 _Z13compute_linesPKfPfiiS1__param_2,
	.param .u32 _Z13compute_linesPKfPfiiS1__param_3,
	.param .u64 .ptr .align 1 _Z13compute_linesPKfPfiiS1__param_4
)
{
	.reg .pred 	%p<30>;
	.reg .b32 	%r<96>;
	.reg .b32 	%f<262>;
	.reg .b64 	%rd<111>;

	ld.param.u64 	%rd13, [_Z13compute_linesPKfPfiiS1__param_0];
	ld.param.u64 	%rd14, [_Z13compute_linesPKfPfiiS1__param_1];
	ld.param.u32 	%r37, [_Z13compute_linesPKfPfiiS1__param_2];
	ld.param.u64 	%rd12, [_Z13compute_linesPKfPfiiS1__param_4];
	cvta.to.global.u64 	%rd1, %rd14;
	cvta.to.global.u64 	%rd2, %rd13;
	mov.u32 	%r38, %ctaid.x;
	mov.u32 	%r39, %ntid.x;
	mov.u32 	%r40, %tid.x;
	mad.lo.s32 	%r1, %r38, %r39, %r40;
	mul.lo.s32 	%r2, %r37, %r1;
	cvt.u64.u32 	%rd3, %r2;
	mul.wide.u32 	%rd15, %r2, 4;
	add.s64 	%rd4, %rd2, %rd15;
	ld.global.f32 	%f1, [%rd4];
	cvt.rn.f32.s32 	%f2, %r37;
	mov.f32 	%f17, 0fB198C840;
	mov.f32 	%f18, 0f3EF720E4;
	mul.rn.f32 	%f19, %f18, %f17;
	mov.f32 	%f20, 0f3B9D6875;
	mov.f32 	%f21, 0f3DF665C4;
	mul.rn.f32 	%f22, %f21, %f20;
	fma.rn.f32 	%f23, %f19, 0f3FB8AA3B, 0f33416246;
	fma.rn.f32 	%f24, 0f3D8DF1C8, 0f32A55E34, %f23;
	mul.f32 	%f25, %f22, 0f40400000;
	fma.rn.f32 	%f26, %f25, %f19, %f24;
	fma.rn.f32 	%f27, %f22, 0f3D8DF1C8, %f26;
	mov.f32 	%f28, 0fBFF3337B;
	add.rn.f32 	%f3, %f28, %f27;
	mov.f32 	%f29, 0f3FF3337B;
	add.rn.f32 	%f30, %f3, %f29;
	neg.f32 	%f31, %f30;
	add.rn.f32 	%f4, %f27, %f31;
	setp.eq.s32 	%p1, %r37, 0;
	mov.f32 	%f259, 0f3F800000;
	@%p1 bra 	$L__BB1_4;
	abs.f32 	%f32, %f2;
	setp.num.f32 	%p2, %f32, %f32;
	@%p2 bra 	$L__BB1_3;
	mov.f32 	%f59, 0fBE8930A4;
	add.rn.f32 	%f259, %f59, %f2;
	bra.uni 	$L__BB1_4;
$L__BB1_3:
	mul.rn.f32 	%f33, %f3, %f2;
	cvt.rni.f32.f32 	%f34, %f33;
	sub.f32 	%f35, %f33, %f34;
	neg.f32 	%f36, %f33;
	fma.rn.f32 	%f37, %f3, %f2, %f36;
	fma.rn.f32 	%f38, %f4, %f2, %f37;
	add.f32 	%f39, %f35, %f38;
	setp.gt.f32 	%p3, %f34, 0f00000000;
	selp.b32 	%r41, 0, -2097152000, %p3;
	setp.lt.f32 	%p4, %f33, 0f00000000;
	selp.f32 	%f40, 0f00000000, 0f7F800000, %p4;
	abs.f32 	%f41, %f33;
	setp.gt.f32 	%p5, %f41, 0f43180000;
	cvt.rzi.s32.f32 	%r42, %f34;
	shl.b32 	%r43, %r42, 23;
	sub.s32 	%r44, %r43, %r41;
	mov.b32 	%f42, %r44;
	add.s32 	%r45, %r41, 2130706432;
	mov.b32 	%f43, %r45;
	fma.rn.f32 	%f44, %f39, 0f391FCB8E, 0f3AAF85ED;
	fma.rn.f32 	%f45, %f44, %f39, 0f3C1D9856;
	fma.rn.f32 	%f46, %f45, %f39, 0f3D6357BB;
	fma.rn.f32 	%f47, %f46, %f39, 0f3E75FDEC;
	fma.rn.f32 	%f48, %f47, %f39, 0f3F317218;
	fma.rn.f32 	%f49, %f48, %f39, 0f3F800000;
	mul.f32 	%f50, %f49, %f43;
	mul.f32 	%f51, %f50, %f42;
	selp.f32 	%f52, %f40, %f51, %p5;
	mul.f32 	%f53, %f2, 0f3F000000;
	cvt.rzi.f32.f32 	%f54, %f53;
	add.f32 	%f55, %f54, %f54;
	sub.f32 	%f56, %f2, %f55;
	abs.f32 	%f57, %f56;
	setp.neu.f32 	%p6, %f57, 0f3F800000;
	neg.f32 	%f58, %f52;
	selp.f32 	%f259, %f52, %f58, %p6;
$L__BB1_4:
	setp.eq.s32 	%p7, %r37, 0;
	add.s32 	%r3, %r37, -1;
	mul.wide.s32 	%rd16, %r37, 4;
	add.s64 	%rd17, %rd4, %rd16;
	ld.global.f32 	%f61, [%rd17+-4];
	fma.rn.f32 	%f62, %f259, %f61, %f1;
	mul.f32 	%f63, %f62, 0f40C00000;
	mul.f32 	%f64, %f63, 0fBF3B67AE;
	div.rn.f32 	%f65, %f64, 0f3E8930A4;
	cvta.to.global.u64 	%rd18, %rd12;
	mul.wide.u32 	%rd19, %r1, 4;
	add.s64 	%rd20, %rd18, %rd19;
	ld.global.f32 	%f66, [%rd20];
	fma.rn.f32 	%f8, %f66, 0f40C00000, %f65;
	shl.b32 	%r46, %r37, 1;
	cvt.rn.f32.s32 	%f9, %r46;
	mov.f32 	%f260, 0f3F800000;
	@%p7 bra 	$L__BB1_8;
	abs.f32 	%f67, %f9;
	setp.num.f32 	%p8, %f67, %f67;
	@%p8 bra 	$L__BB1_7;
	mov.f32 	%f94, 0fBE8930A4;
	add.rn.f32 	%f260, %f94, %f9;
	bra.uni 	$L__BB1_8;
$L__BB1_7:
	mul.rn.f32 	%f68, %f3, %f9;
	cvt.rni.f32.f32 	%f69, %f68;
	sub.f32 	%f70, %f68, %f69;
	neg.f32 	%f71, %f68;
	fma.rn.f32 	%f72, %f3, %f9, %f71;
	fma.rn.f32 	%f73, %f4, %f9, %f72;
	add.f32 	%f74, %f70, %f73;
	setp.gt.f32 	%p9, %f69, 0f00000000;
	selp.b32 	%r47, 0, -2097152000, %p9;
	setp.lt.f32 	%p10, %f68, 0f00000000;
	selp.f32 	%f75, 0f00000000, 0f7F800000, %p10;
	abs.f32 	%f76, %f68;
	setp.gt.f32 	%p11, %f76, 0f43180000;
	cvt.rzi.s32.f32 	%r48, %f69;
	shl.b32 	%r49, %r48, 23;
	sub.s32 	%r50, %r49, %r47;
	mov.b32 	%f77, %r50;
	add.s32 	%r51, %r47, 2130706432;
	mov.b32 	%f78, %r51;
	fma.rn.f32 	%f79, %f74, 0f391FCB8E, 0f3AAF85ED;
	fma.rn.f32 	%f80, %f79, %f74, 0f3C1D9856;
	fma.rn.f32 	%f81, %f80, %f74, 0f3D6357BB;
	fma.rn.f32 	%f82, %f81, %f74, 0f3E75FDEC;
	fma.rn.f32 	%f83, %f82, %f74, 0f3F317218;
	fma.rn.f32 	%f84, %f83, %f74, 0f3F800000;
	mul.f32 	%f85, %f84, %f78;
	mul.f32 	%f86, %f85, %f77;
	selp.f32 	%f87, %f75, %f86, %p11;
	mul.f32 	%f88, %f9, 0f3F000000;
	cvt.rzi.f32.f32 	%f89, %f88;
	add.f32 	%f90, %f89, %f89;
	sub.f32 	%f91, %f9, %f90;
	abs.f32 	%f92, %f91;
	setp.neu.f32 	%p12, %f92, 0f3F800000;
	neg.f32 	%f93, %f87;
	selp.f32 	%f260, %f87, %f93, %p12;
$L__BB1_8:
	shl.b64 	%rd21, %rd3, 2;
	add.s64 	%rd5, %rd1, %rd21;
	mov.f32 	%f95, 0f3F800000;
	sub.f32 	%f96, %f95, %f260;
	mul.f32 	%f97, %f8, 0fBE8930A4;
	div.rn.f32 	%f98, %f97, %f96;
	st.global.f32 	[%rd5], %f98;
	setp.lt.s32 	%p13, %r37, 2;
	@%p13 bra 	$L__BB1_34;
	add.s32 	%r92, %r37, -2;
	and.b32  	%r5, %r3, 7;
	setp.lt.u32 	%p14, %r92, 7;
	mov.b32 	%r87, 1;
	@%p14 bra 	$L__BB1_13;
	and.b32  	%r54, %r3, -8;
	neg.s32 	%r85, %r54;
	add.s64 	%rd25, %rd15, 16;
	add.s64 	%rd110, %rd2, %rd25;
	add.s64 	%rd109, %rd1, %rd25;
	mov.b32 	%r84, 0;
$L__BB1_11:
	.pragma "nounroll";
	ld.global.f32 	%f102, [%rd110+-12];
	mul.f32 	%f103, %f102, 0f40C00000;
	ld.global.f32 	%f104, [%rd109+-16];
	mul.f32 	%f105, %f104, 0f3E8930A4;
	sub.f32 	%f106, %f103, %f105;
	st.global.f32 	[%rd109+-12], %f106;
	ld.global.f32 	%f107, [%rd110+-8];
	mul.f32 	%f108, %f107, 0f40C00000;
	mul.f32 	%f109, %f106, 0f3E8930A4;
	sub.f32 	%f110, %f108, %f109;
	st.global.f32 	[%rd109+-8], %f110;
	ld.global.f32 	%f111, [%rd110+-4];
	mul.f32 	%f112, %f111, 0f40C00000;
	mul.f32 	%f113, %f110, 0f3E8930A4;
	sub.f32 	%f114, %f112, %f113;
	st.global.f32 	[%rd109+-4], %f114;
	ld.global.f32 	%f115, [%rd110];
	mul.f32 	%f116, %f115, 0f40C00000;
	mul.f32 	%f117, %f114, 0f3E8930A4;
	sub.f32 	%f118, %f116, %f117;
	st.global.f32 	[%rd109], %f118;
	ld.global.f32 	%f119, [%rd110+4];
	mul.f32 	%f120, %f119, 0f40C00000;
	mul.f32 	%f121, %f118, 0f3E8930A4;
	sub.f32 	%f122, %f120, %f121;
	st.global.f32 	[%rd109+4], %f122;
	ld.global.f32 	%f123, [%rd110+8];
	mul.f32 	%f124, %f123, 0f40C00000;
	mul.f32 	%f125, %f122, 0f3E8930A4;
	sub.f32 	%f126, %f124, %f125;
	st.global.f32 	[%rd109+8], %f126;
	ld.global.f32 	%f127, [%rd110+12];
	mul.f32 	%f128, %f127, 0f40C00000;
	mul.f32 	%f129, %f126, 0f3E8930A4;
	sub.f32 	%f130, %f128, %f129;
	st.global.f32 	[%rd109+12], %f130;
	ld.global.f32 	%f131, [%rd110+16];
	mul.f32 	%f132, %f131, 0f40C00000;
	mul.f32 	%f133, %f130, 0f3E8930A4;
	sub.f32 	%f134, %f132, %f133;
	st.global.f32 	[%rd109+16], %f134;
	add.s32 	%r85, %r85, 8;
	add.s32 	%r84, %r84, 8;
	add.s64 	%rd110, %rd110, 32;
	add.s64 	%rd109, %rd109, 32;
	setp.ne.s32 	%p15, %r85, 0;
	@%p15 bra 	$L__BB1_11;
	add.s32 	%r87, %r84, 1;
$L__BB1_13:
	setp.eq.s32 	%p16, %r5, 0;
	@%p16 bra 	$L__BB1_21;
	and.b32  	%r13, %r3, 3;
	setp.lt.u32 	%p17, %r5, 4;
	@%p17 bra 	$L__BB1_16;
	mul.wide.u32 	%rd26, %r87, 4;
	add.s64 	%rd27, %rd4, %rd26;
	ld.global.f32 	%f135, [%rd27];
	mul.f32 	%f136, %f135, 0f40C00000;
	mul.wide.s32 	%rd28, %r87, 4;
	add.s64 	%rd29, %rd5, %rd28;
	ld.global.f32 	%f137, [%rd29+-4];
	mul.f32 	%f138, %f137, 0f3E8930A4;
	sub.f32 	%f139, %f136, %f138;
	add.s64 	%rd30, %rd5, %rd26;
	st.global.f32 	[%rd30], %f139;
	add.s32 	%r55, %r87, 1;
	mul.wide.u32 	%rd31, %r55, 4;
	add.s64 	%rd32, %rd4, %rd31;
	ld.global.f32 	%f140, [%rd32];
	mul.f32 	%f141, %f140, 0f40C00000;
	mul.f32 	%f142, %f139, 0f3E8930A4;
	sub.f32 	%f143, %f141, %f142;
	add.s64 	%rd33, %rd5, %rd31;
	st.global.f32 	[%rd33], %f143;
	add.s32 	%r56, %r87, 2;
	mul.wide.u32 	%rd34, %r56, 4;
	add.s64 	%rd35, %rd4, %rd34;
	ld.global.f32 	%f144, [%rd35];
	mul.f32 	%f145, %f144, 0f40C00000;
	ld.global.f32 	%f146, [%rd29+4];
	mul.f32 	%f147, %f146, 0f3E8930A4;
	sub.f32 	%f148, %f145, %f147;
	add.s64 	%rd36, %rd5, %rd34;
	st.global.f32 	[%rd36], %f148;
	ld.global.f32 	%f149, [%rd27+12];
	mul.f32 	%f150, %f149, 0f40C00000;
	ld.global.f32 	%f151, [%rd29+8];
	mul.f32 	%f152, %f151, 0f3E8930A4;
	sub.f32 	%f153, %f150, %f152;
	st.global.f32 	[%rd30+12], %f153;
	add.s32 	%r87, %r87, 4;
$L__BB1_16:
	setp.eq.s32 	%p18, %r13, 0;
	@%p18 bra 	$L__BB1_21;
	setp.eq.s32 	%p19, %r13, 1;
	@%p19 bra 	$L__BB1_19;
	mul.wide.u32 	%rd37, %r87, 4;
	add.s64 	%rd38, %rd4, %rd37;
	ld.global.f32 	%f154, [%rd38];
	mul.f32 	%f155, %f154, 0f40C00000;
	mul.wide.s32 	%rd39, %r87, 4;
	add.s64 	%rd40, %rd5, %rd39;
	ld.global.f32 	%f156, [%rd40+-4];
	mul.f32 	%f157, %f156, 0f3E8930A4;
	sub.f32 	%f158, %f155, %f157;
	add.s64 	%rd41, %rd5, %rd37;
	st.global.f32 	[%rd41], %f158;
	ld.global.f32 	%f159, [%rd38+4];
	mul.f32 	%f160, %f159, 0f40C00000;
	mul.f32 	%f161, %f158, 0f3E8930A4;
	sub.f32 	%f162, %f160, %f161;
	st.global.f32 	[%rd41+4], %f162;
	add.s32 	%r87, %r87, 2;
$L__BB1_19:
	and.b32  	%r57, %r3, 1;
	setp.eq.b32 	%p20, %r57, 1;
	not.pred 	%p21, %p20;
	@%p21 bra 	$L__BB1_21;
	mul.wide.u32 	%rd42, %r87, 4;
	add.s64 	%rd43, %rd4, %rd42;
	ld.global.f32 	%f163, [%rd43];
	mul.wide.s32 	%rd44, %r87, 4;
	add.s64 	%rd45, %rd5, %rd44;
	ld.global.f32 	%f164, [%rd45+-4];
	mul.f32 	%f165, %f164, 0fBE8930A4;
	fma.rn.f32 	%f166, %f163, 0f40C00000, %f165;
	add.s64 	%rd46, %rd5, %rd42;
	st.global.f32 	[%rd46], %f166;
$L__BB1_21:
	add.s64 	%rd48, %rd5, %rd16;
	ld.global.f32 	%f167, [%rd48+-4];
	mul.f32 	%f168, %f167, 0fBE8930A4;
	div.rn.f32 	%f169, %f168, 0fBFA24C29;
	st.global.f32 	[%rd48+-4], %f169;
	and.b32  	%r18, %r3, 15;
	setp.lt.u32 	%p22, %r92, 15;
	@%p22 bra 	$L__BB1_25;
	mul.wide.u32 	%rd49, %r3, 4;
	add.s64 	%rd50, %rd5, %rd49;
	ld.global.f32 	%f261, [%rd50];
	add.s32 	%r90, %r37, -8;
	and.b32  	%r58, %r3, -16;
	neg.s32 	%r89, %r58;
$L__BB1_23:
	.pragma "nounroll";
	add.s32 	%r59, %r90, 6;
	mul.wide.u32 	%rd51, %r59, 4;
	add.s64 	%rd52, %rd5, %rd51;
	ld.global.f32 	%f170, [%rd52];
	sub.f32 	%f171, %f261, %f170;
	mul.f32 	%f172, %f171, 0fBE8930A4;
	st.global.f32 	[%rd52], %f172;
	add.s32 	%r60, %r90, 5;
	mul.wide.u32 	%rd53, %r60, 4;
	add.s64 	%rd54, %rd5, %rd53;
	ld.global.f32 	%f173, [%rd54];
	sub.f32 	%f174, %f172, %f173;
	mul.f32 	%f175, %f174, 0fBE8930A4;
	st.global.f32 	[%rd54], %f175;
	add.s32 	%r61, %r90, 4;
	mul.wide.u32 	%rd55, %r61, 4;
	add.s64 	%rd56, %rd5, %rd55;
	ld.global.f32 	%f176, [%rd56];
	sub.f32 	%f177, %f175, %f176;
	mul.f32 	%f178, %f177, 0fBE8930A4;
	st.global.f32 	[%rd56], %f178;
	add.s32 	%r62, %r90, 3;
	mul.wide.u32 	%rd57, %r62, 4;
	add.s64 	%rd58, %rd5, %rd57;
	ld.global.f32 	%f179, [%rd58];
	sub.f32 	%f180, %f178, %f179;
	mul.f32 	%f181, %f180, 0fBE8930A4;
	st.global.f32 	[%rd58], %f181;
	add.s32 	%r63, %r90, 2;
	mul.wide.u32 	%rd59, %r63, 4;
	add.s64 	%rd60, %rd5, %rd59;
	ld.global.f32 	%f182, [%rd60];
	sub.f32 	%f183, %f181, %f182;
	mul.f32 	%f184, %f183, 0fBE8930A4;
	st.global.f32 	[%rd60], %f184;
	add.s32 	%r64, %r90, 1;
	mul.wide.u32 	%rd61, %r64, 4;
	add.s64 	%rd62, %rd5, %rd61;
	ld.global.f32 	%f185, [%rd62];
	sub.f32 	%f186, %f184, %f185;
	mul.f32 	%f187, %f186, 0fBE8930A4;
	st.global.f32 	[%rd62], %f187;
	add.s32 	%r65, %r90, -9;
	mul.wide.u32 	%rd63, %r90, 4;
	add.s64 	%rd64, %rd5, %rd63;
	ld.global.f32 	%f188, [%rd64];
	sub.f32 	%f189, %f187, %f188;
	mul.f32 	%f190, %f189, 0fBE8930A4;
	st.global.f32 	[%rd64], %f190;
	add.s32 	%r66, %r90, -1;
	mul.wide.u32 	%rd65, %r66, 4;
	add.s64 	%rd66, %rd5, %rd65;
	ld.global.f32 	%f191, [%rd66];
	sub.f32 	%f192, %f190, %f191;
	mul.f32 	%f193, %f192, 0fBE8930A4;
	st.global.f32 	[%rd66], %f193;
	add.s32 	%r67, %r90, -2;
	mul.wide.u32 	%rd67, %r67, 4;
	add.s64 	%rd68, %rd5, %rd67;
	ld.global.f32 	%f194, [%rd68];
	sub.f32 	%f195, %f193, %f194;
	mul.f32 	%f196, %f195, 0fBE8930A4;
	st.global.f32 	[%rd68], %f196;
	add.s32 	%r68, %r90, -3;
	mul.wide.u32 	%rd69, %r68, 4;
	add.s64 	%rd70, %rd5, %rd69;
	ld.global.f32 	%f197, [%rd70];
	sub.f32 	%f198, %f196, %f197;
	mul.f32 	%f199, %f198, 0fBE8930A4;
	st.global.f32 	[%rd70], %f199;
	add.s32 	%r69, %r90, -4;
	mul.wide.u32 	%rd71, %r69, 4;
	add.s64 	%rd72, %rd5, %rd71;
	ld.global.f32 	%f200, [%rd72];
	sub.f32 	%f201, %f199, %f200;
	mul.f32 	%f202, %f201, 0fBE8930A4;
	st.global.f32 	[%rd72], %f202;
	add.s32 	%r70, %r90, -5;
	mul.wide.u32 	%rd73, %r70, 4;
	add.s64 	%rd74, %rd5, %rd73;
	ld.global.f32 	%f203, [%rd74];
	sub.f32 	%f204, %f202, %f203;
	mul.f32 	%f205, %f204, 0fBE8930A4;
	st.global.f32 	[%rd74], %f205;
	add.s32 	%r71, %r90, -6;
	mul.wide.u32 	%rd75, %r71, 4;
	add.s64 	%rd76, %rd5, %rd75;
	ld.global.f32 	%f206, [%rd76];
	sub.f32 	%f207, %f205, %f206;
	mul.f32 	%f208, %f207, 0fBE8930A4;
	st.global.f32 	[%rd76], %f208;
	add.s32 	%r72, %r90, -7;
	mul.wide.u32 	%rd77, %r72, 4;
	add.s64 	%rd78, %rd5, %rd77;
	ld.global.f32 	%f209, [%rd78];
	sub.f32 	%f210, %f208, %f209;
	mul.f32 	%f211, %f210, 0fBE8930A4;
	st.global.f32 	[%rd78], %f211;
	add.s32 	%r73, %r90, -8;
	mul.wide.u32 	%rd79, %r73, 4;
	add.s64 	%rd80, %rd5, %rd79;
	ld.global.f32 	%f212, [%rd80];
	sub.f32 	%f213, %f211, %f212;
	mul.f32 	%f214, %f213, 0fBE8930A4;
	st.global.f32 	[%rd80], %f214;
	mul.wide.u32 	%rd81, %r65, 4;
	add.s64 	%rd82, %rd5, %rd81;
	ld.global.f32 	%f215, [%rd82];
	sub.f32 	%f216, %f214, %f215;
	mul.f32 	%f261, %f216, 0fBE8930A4;
	st.global.f32 	[%rd82], %f261;
	add.s32 	%r90, %r90, -16;
	add.s32 	%r89, %r89, 16;
	setp.ne.s32 	%p23, %r89, 0;
	@%p23 bra 	$L__BB1_23;
	add.s32 	%r92, %r90, 6;
$L__BB1_25:
	setp.eq.s32 	%p24, %r18, 0;
	@%p24 bra 	$L__BB1_35;
	setp.lt.u32 	%p25, %r18, 8;
	@%p25 bra 	$L__BB1_28;
	mul.wide.u32 	%rd83, %r92, 4;
	add.s64 	%rd84, %rd5, %rd83;
	ld.global.f32 	%f217, [%rd84+4];
	ld.global.f32 	%f218, [%rd84];
	sub.f32 	%f219, %f217, %f218;
	mul.f32 	%f220, %f219, 0fBE8930A4;
	st.global.f32 	[%rd84], %f220;
	add.s32 	%r74, %r92, -1;
	mul.wide.u32 	%rd85, %r74, 4;
	add.s64 	%rd86, %rd5, %rd85;
	ld.global.f32 	%f221, [%rd86];
	sub.f32 	%f222, %f220, %f221;
	mul.f32 	%f223, %f222, 0fBE8930A4;
	st.global.f32 	[%rd86], %f223;
	add.s32 	%r75, %r92, -2;
	mul.wide.u32 	%rd87, %r75, 4;
	add.s64 	%rd88, %rd5, %rd87;
	ld.global.f32 	%f224, [%rd88];
	sub.f32 	%f225, %f223, %f224;
	mul.f32 	%f226, %f225, 0fBE8930A4;
	st.global.f32 	[%rd88], %f226;
	add.s32 	%r76, %r92, -3;
	mul.wide.u32 	%rd89, %r76, 4;
	add.s64 	%rd90, %rd5, %rd89;
	ld.global.f32 	%f227, [%rd90];
	sub.f32 	%f228, %f226, %f227;
	mul.f32 	%f229, %f228, 0fBE8930A4;
	st.global.f32 	[%rd90], %f229;
	add.s32 	%r77, %r92, -4;
	mul.wide.u32 	%rd91, %r77, 4;
	add.s64 	%rd92, %rd5, %rd91;
	ld.global.f32 	%f230, [%rd92];
	sub.f32 	%f231, %f229, %f230;
	mul.f32 	%f232, %f231, 0fBE8930A4;
	st.global.f32 	[%rd92], %f232;
	add.s32 	%r78, %r92, -5;
	mul.wide.u32 	%rd93, %r78, 4;
	add.s64 	%rd94, %rd5, %rd93;
	ld.global.f32 	%f233, [%rd94];
	sub.f32 	%f234, %f232, %f233;
	mul.f32 	%f235, %f234, 0fBE8930A4;
	st.global.f32 	[%rd94], %f235;
	add.s32 	%r79, %r92, -6;
	mul.wide.u32 	%rd95, %r79, 4;
	add.s64 	%rd96, %rd5, %rd95;
	ld.global.f32 	%f236, [%rd96];
	sub.f32 	%f237, %f235, %f236;
	mul.f32 	%f238, %f237, 0fBE8930A4;
	st.global.f32 	[%rd96], %f238;
	add.s32 	%r80, %r92, -7;
	mul.wide.u32 	%rd97, %r80, 4;
	add.s64 	%rd98, %rd5, %rd97;
	ld.global.f32 	%f239, [%rd98];
	sub.f32 	%f240, %f238, %f239;
	mul.f32 	%f241, %f240, 0fBE8930A4;
	st.global.f32 	[%rd98], %f241;
	add.s32 	%r92, %r92, -8;
$L__BB1_28:
	setp.eq.s32 	%p26, %r5, 0;
	@%p26 bra 	$L__BB1_35;
	and.b32  	%r29, %r3, 3;
	setp.lt.u32 	%p27, %r5, 4;
	@%p27 bra 	$L__BB1_31;
	mul.wide.u32 	%rd99, %r92, 4;
	add.s64 	%rd100, %rd5, %rd99;
	ld.global.f32 	%f242, [%rd100+4];
	ld.global.f32 	%f243, [%rd100];
	sub.f32 	%f244, %f242, %f243;
	mul.f32 	%f245, %f244, 0fBE8930A4;
	st.global.f32 	[%rd100], %f245;
	add.s32 	%r81, %r92, -1;
	mul.wide.u32 	%rd101, %r81, 4;
	add.s64 	%rd102, %rd5, %rd101;
	ld.global.f32 	%f246, [%rd102];
	sub.f32 	%f247, %f245, %f246;
	mul.f32 	%f248, %f247, 0fBE8930A4;
	st.global.f32 	[%rd102], %f248;
	add.s32 	%r82, %r92, -2;
	mul.wide.u32 	%rd103, %r82, 4;
	add.s64 	%rd104, %rd5, %rd103;
	ld.global.f32 	%f249, [%rd104];
	sub.f32 	%f250, %f248, %f249;
	mul.f32 	%f251, %f250, 0fBE8930A4;
	st.global.f32 	[%rd104], %f251;
	add.s32 	%r83, %r92, -3;
	mul.wide.u32 	%rd105, %r83, 4;
	add.s64 	%rd106, %rd5, %rd105;
	ld.global.f32 	%f252, [%rd106];
	sub.f32 	%f253, %f251, %f252;
	mul.f32 	%f254, %f253, 0fBE8930A4;
	st.global.f32 	[%rd106], %f254;
	add.s32 	%r92, %r92, -4;
$L__BB1_31:
	setp.eq.s32 	%p28, %r29, 0;
	@%p28 bra 	$L__BB1_35;
	neg.s32 	%r94, %r29;
$L__BB1_33:
	.pragma "nounroll";
	mul.wide.u32 	%rd107, %r92, 4;
	add.s64 	%rd108, %rd5, %rd107;
	ld.global.f32 	%f255, [%rd108+4];
	ld.global.f32 	%f256, [%rd108];
	sub.f32 	%f257, %f255, %f256;
	mul.f32 	%f258, %f257, 0fBE8930A4;
	st.global.f32 	[%rd108], %f258;
	add.s32 	%r92, %r92, -1;
	add.s32 	%r94, %r94, 1;
	setp.eq.s32 	%p29, %r94, 0;
	@%p29 bra 	$L__BB1_35;
	bra.uni 	$L__BB1_33;
$L__BB1_34:
	add.s64 	%rd23, %rd5, %rd16;
	ld.global.f32 	%f99, [%rd23+-4];
	mul.f32 	%f100, %f99, 0fBE8930A4;
	div.rn.f32 	%f101, %f100, 0fBFA24C29;
	st.global.f32 	[%rd23+-4], %f101;
$L__BB1_35:
	ret;

}
	// .globl	_Z12compute_colsPKfPfiiS1_
.visible .entry _Z12compute_colsPKfPfiiS1_(
	.param .u64 .ptr .align 1 _Z12compute_colsPKfPfiiS1__param_0,
	.param .u64 .ptr .align 1 _Z12compute_colsPKfPfiiS1__param_1,
	.param .u32 _Z12compute_colsPKfPfiiS1__param_2,
	.param .u32 _Z12compute_colsPKfPfiiS1__param_3,
	.param .u64 .ptr .align 1 _Z12compute_colsPKfPfiiS1__param_4
)
{
	.reg .pred 	%p<30>;
	.reg .b32 	%r<128>;
	.reg .b32 	%f<214>;
	.reg .b64 	%rd<102>;

	ld.param.u64 	%rd4, [_Z12compute_colsPKfPfiiS1__param_0];
	ld.param.u64 	%rd5, [_Z12compute_colsPKfPfiiS1__param_1];
	ld.param.u32 	%r62, [_Z12compute_colsPKfPfiiS1__param_2];
	ld.param.u32 	%r124, [_Z12compute_colsPKfPfiiS1__param_3];
	ld.param.u64 	%rd6, [_Z12compute_colsPKfPfiiS1__param_4];
	cvta.to.global.u64 	%rd7, %rd5;
	cvta.to.global.u64 	%rd1, %rd6;
	cvta.to.global.u64 	%rd8, %rd4;
	mov.u32 	%r64, %ctaid.x;
	mov.u32 	%r65, %ntid.x;
	mov.u32 	%r66, %tid.x;
	mad.lo.s32 	%r1, %r64, %r65, %r66;
	mul.wide.u32 	%rd9, %r1, 4;
	add.s64 	%rd2, %rd7, %rd9;
	add.s64 	%rd3, %rd8, %rd9;
	ld.global.f32 	%f1, [%rd3];
	cvt.rn.f32.s32 	%f2, %r124;
	mov.f32 	%f14, 0fB198C840;
	mov.f32 	%f15, 0f3EF720E4;
	mul.rn.f32 	%f16, %f15, %f14;
	mov.f32 	%f17, 0f3B9D6875;
	mov.f32 	%f18, 0f3DF665C4;
	mul.rn.f32 	%f19, %f18, %f17;
	fma.rn.f32 	%f20, %f16, 0f3FB8AA3B, 0f33416246;
	fma.rn.f32 	%f21, 0f3D8DF1C8, 0f32A55E34, %f20;
	mul.f32 	%f22, %f19, 0f40400000;
	fma.rn.f32 	%f23, %f22, %f16, %f21;
	fma.rn.f32 	%f24, %f19, 0f3D8DF1C8, %f23;
	mov.f32 	%f25, 0fBFF3337B;
	add.rn.f32 	%f3, %f25, %f24;
	mov.f32 	%f26, 0f3FF3337B;
	add.rn.f32 	%f27, %f3, %f26;
	neg.f32 	%f28, %f27;
	add.rn.f32 	%f4, %f24, %f28;
	setp.eq.s32 	%p1, %r124, 0;
	mov.f32 	%f212, 0f3F800000;
	@%p1 bra 	$L__BB2_4;
	abs.f32 	%f29, %f2;
	setp.num.f32 	%p2, %f29, %f29;
	@%p2 bra 	$L__BB2_3;
	mov.f32 	%f56, 0fBE8930A4;
	add.rn.f32 	%f212, %f56, %f2;
	bra.uni 	$L__BB2_4;
$L__BB2_3:
	mul.rn.f32 	%f30, %f3, %f2;
	cvt.rni.f32.f32 	%f31, %f30;
	sub.f32 	%f32, %f30, %f31;
	neg.f32 	%f33, %f30;
	fma.rn.f32 	%f34, %f3, %f2, %f33;
	fma.rn.f32 	%f35, %f4, %f2, %f34;
	add.f32 	%f36, %f32, %f35;
	setp.gt.f32 	%p3, %f31, 0f00000000;
	selp.b32 	%r67, 0, -2097152000, %p3;
	setp.lt.f32 	%p4, %f30, 0f00000000;
	selp.f32 	%f37, 0f00000000, 0f7F800000, %p4;
	abs.f32 	%f38, %f30;
	setp.gt.f32 	%p5, %f38, 0f43180000;
	cvt.rzi.s32.f32 	%r68, %f31;
	shl.b32 	%r69, %r68, 23;
	sub.s32 	%r70, %r69, %r67;
	mov.b32 	%f39, %r70;
	add.s32 	%r71, %r67, 2130706432;
	mov.b32 	%f40, %r71;
	fma.rn.f32 	%f41, %f36, 0f391FCB8E, 0f3AAF85ED;
	fma.rn.f32 	%f42, %f41, %f36, 0f3C1D9856;
	fma.rn.f32 	%f43, %f42, %f36, 0f3D6357BB;
	fma.rn.f32 	%f44, %f43, %f36, 0f3E75FDEC;
	fma.rn.f32 	%f45, %f44, %f36, 0f3F317218;
	fma.rn.f32 	%f46, %f45, %f36, 0f3F800000;
	mul.f32 	%f47, %f46, %f40;
	mul.f32 	%f48, %f47, %f39;
	selp.f32 	%f49, %f37, %f48, %p5;
	mul.f32 	%f50, %f2, 0f3F000000;
	cvt.rzi.f32.f32 	%f51, %f50;
	add.f32 	%f52, %f51, %f51;
	sub.f32 	%f53, %f2, %f52;
	abs.f32 	%f54, %f53;
	setp.neu.f32 	%p6, %f54, 0f3F800000;
	neg.f32 	%f55, %f49;
	selp.f32 	%f212, %f49, %f55, %p6;
$L__BB2_4:
	setp.eq.s32 	%p7, %r124, 0;
	add.s32 	%r2, %r124, -1;
	mul.lo.s32 	%r115, %r2, %r62;
	mul.wide.s32 	%rd10, %r115, 4;
	add.s64 	%rd11, %rd3, %rd10;
	ld.global.f32 	%f58, [%rd11];
	fma.rn.f32 	%f59, %f212, %f58, %f1;
	mul.f32 	%f60, %f59, 0f40C00000;
	mul.f32 	%f61, %f60, 0fBF3B67AE;
	div.rn.f32 	%f62, %f61, 0f3E8930A4;
	add.s64 	%rd13, %rd1, %rd9;
	ld.global.f32 	%f63, [%rd13];
	fma.rn.f32 	%f8, %f63, 0f40C00000, %f62;
	shl.b32 	%r72, %r124, 1;
	cvt.rn.f32.s32 	%f9, %r72;
	mov.f32 	%f213, 0f3F800000;
	@%p7 bra 	$L__BB2_8;
	abs.f32 	%f64, %f9;
	setp.num.f32 	%p8, %f64, %f64;
	@%p8 bra 	$L__BB2_7;
	mov.f32 	%f91, 0fBE8930A4;
	add.rn.f32 	%f213, %f91, %f9;
	bra.uni 	$L__BB2_8;
$L__BB2_7:
	mul.rn.f32 	%f65, %f3, %f9;
	cvt.rni.f32.f32 	%f66, %f65;
	sub.f32 	%f67, %f65, %f66;
	neg.f32 	%f68, %f65;
	fma.rn.f32 	%f69, %f3, %f9, %f68;
	fma.rn.f32 	%f70, %f4, %f9, %f69;
	add.f32 	%f71, %f67, %f70;
	setp.gt.f32 	%p9, %f66, 0f00000000;
	selp.b32 	%r73, 0, -2097152000, %p9;
	setp.lt.f32 	%p10, %f65, 0f00000000;
	selp.f32 	%f72, 0f00000000, 0f7F800000, %p10;
	abs.f32 	%f73, %f65;
	setp.gt.f32 	%p11, %f73, 0f43180000;
	cvt.rzi.s32.f32 	%r74, %f66;
	shl.b32 	%r75, %r74, 23;
	sub.s32 	%r76, %r75, %r73;
	mov.b32 	%f74, %r76;
	add.s32 	%r77, %r73, 2130706432;
	mov.b32 	%f75, %r77;
	fma.rn.f32 	%f76, %f71, 0f391FCB8E, 0f3AAF85ED;
	fma.rn.f32 	%f77, %f76, %f71, 0f3C1D9856;
	fma.rn.f32 	%f78, %f77, %f71, 0f3D6357BB;
	fma.rn.f32 	%f79, %f78, %f71, 0f3E75FDEC;
	fma.rn.f32 	%f80, %f79, %f71, 0f3F317218;
	fma.rn.f32 	%f81, %f80, %f71, 0f3F800000;
	mul.f32 	%f82, %f81, %f75;
	mul.f32 	%f83, %f82, %f74;
	selp.f32 	%f84, %f72, %f83, %p11;
	mul.f32 	%f85, %f9, 0f3F000000;
	cvt.rzi.f32.f32 	%f86, %f85;
	add.f32 	%f87, %f86, %f86;
	sub.f32 	%f88, %f9, %f87;
	abs.f32 	%f89, %f88;
	setp.neu.f32 	%p12, %f89, 0f3F800000;
	neg.f32 	%f90, %f84;
	selp.f32 	%f213, %f84, %f90, %p12;
$L__BB2_8:
	mov.f32 	%f92, 0f3F800000;
	sub.f32 	%f93, %f92, %f213;
	mul.f32 	%f94, %f8, 0fBE8930A4;
	div.rn.f32 	%f95, %f94, %f93;
	st.global.f32 	[%rd2], %f95;
	setp.lt.s32 	%p13, %r124, 2;
	@%p13 bra 	$L__BB2_33;
	add.s32 	%r126, %r124, -2;
	and.b32  	%r5, %r2, 7;
	setp.lt.u32 	%p14, %r126, 7;
	mov.b32 	%r112, 1;
	@%p14 bra 	$L__BB2_13;
	and.b32  	%r80, %r2, -8;
	neg.s32 	%r110, %r80;
	shl.b32 	%r7, %r62, 3;
	mov.b32 	%r108, 0;
	mul.wide.s32 	%rd20, %r62, 4;
	mov.u32 	%r107, %r62;
	mov.u32 	%r109, %r108;
$L__BB2_11:
	.pragma "nounroll";
	mul.wide.s32 	%rd16, %r107, 4;
	add.s64 	%rd17, %rd3, %rd16;
	ld.global.f32 	%f98, [%rd17];
	mul.f32 	%f99, %f98, 0f40C00000;
	mul.wide.s32 	%rd18, %r108, 4;
	add.s64 	%rd19, %rd2, %rd18;
	ld.global.f32 	%f100, [%rd19];
	mul.f32 	%f101, %f100, 0f3E8930A4;
	sub.f32 	%f102, %f99, %f101;
	add.s64 	%rd21, %rd19, %rd20;
	st.global.f32 	[%rd21], %f102;
	add.s64 	%rd22, %rd17, %rd20;
	ld.global.f32 	%f103, [%rd22];
	mul.f32 	%f104, %f103, 0f40C00000;
	mul.f32 	%f105, %f102, 0f3E8930A4;
	sub.f32 	%f106, %f104, %f105;
	add.s64 	%rd23, %rd21, %rd20;
	st.global.f32 	[%rd23], %f106;
	add.s64 	%rd24, %rd22, %rd20;
	ld.global.f32 	%f107, [%rd24];
	mul.f32 	%f108, %f107, 0f40C00000;
	mul.f32 	%f109, %f106, 0f3E8930A4;
	sub.f32 	%f110, %f108, %f109;
	add.s64 	%rd25, %rd23, %rd20;
	st.global.f32 	[%rd25], %f110;
	add.s64 	%rd26, %rd24, %rd20;
	ld.global.f32 	%f111, [%rd26];
	mul.f32 	%f112, %f111, 0f40C00000;
	mul.f32 	%f113, %f110, 0f3E8930A4;
	sub.f32 	%f114, %f112, %f113;
	add.s64 	%rd27, %rd25, %rd20;
	st.global.f32 	[%rd27], %f114;
	add.s64 	%rd28, %rd26, %rd20;
	ld.global.f32 	%f115, [%rd28];
	mul.f32 	%f116, %f115, 0f40C00000;
	mul.f32 	%f117, %f114, 0f3E8930A4;
	sub.f32 	%f118, %f116, %f117;
	add.s64 	%rd29, %rd27, %rd20;
	st.global.f32 	[%rd29], %f118;
	add.s64 	%rd30, %rd28, %rd20;
	ld.global.f32 	%f119, [%rd30];
	mul.f32 	%f120, %f119, 0f40C00000;
	mul.f32 	%f121, %f118, 0f3E8930A4;
	sub.f32 	%f122, %f120, %f121;
	add.s64 	%rd31, %rd29, %rd20;
	st.global.f32 	[%rd31], %f122;
	add.s64 	%rd32, %rd30, %rd20;
	ld.global.f32 	%f123, [%rd32];
	mul.f32 	%f124, %f123, 0f40C00000;
	mul.f32 	%f125, %f122, 0f3E8930A4;
	sub.f32 	%f126, %f124, %f125;
	add.s64 	%rd33, %rd31, %rd20;
	st.global.f32 	[%rd33], %f126;
	add.s64 	%rd34, %rd32, %rd20;
	ld.global.f32 	%f127, [%rd34];
	mul.f32 	%f128, %f127, 0f40C00000;
	mul.f32 	%f129, %f126, 0f3E8930A4;
	sub.f32 	%f130, %f128, %f129;
	add.s64 	%rd35, %rd33, %rd20;
	st.global.f32 	[%rd35], %f130;
	add.s32 	%r110, %r110, 8;
	add.s32 	%r109, %r109, 8;
	add.s32 	%r108, %r108, %r7;
	add.s32 	%r107, %r107, %r7;
	setp.ne.s32 	%p15, %r110, 0;
	@%p15 bra 	$L__BB2_11;
	add.s32 	%r112, %r109, 1;
$L__BB2_13:
	setp.eq.s32 	%p16, %r5, 0;
	@%p16 bra 	$L__BB2_21;
	and.b32  	%r18, %r2, 3;
	setp.lt.u32 	%p17, %r5, 4;
	@%p17 bra 	$L__BB2_16;
	mul.lo.s32 	%r81, %r112, %r62;
	mul.wide.s32 	%rd36, %r81, 4;
	add.s64 	%rd37, %rd3, %rd36;
	ld.global.f32 	%f131, [%rd37];
	mul.f32 	%f132, %f131, 0f40C00000;
	sub.s32 	%r82, %r81, %r62;
	mul.wide.s32 	%rd38, %r82, 4;
	add.s64 	%rd39, %rd2, %rd38;
	ld.global.f32 	%f133, [%rd39];
	mul.f32 	%f134, %f133, 0f3E8930A4;
	sub.f32 	%f135, %f132, %f134;
	mul.wide.s32 	%rd40, %r62, 4;
	add.s64 	%rd41, %rd39, %rd40;
	st.global.f32 	[%rd41], %f135;
	add.s64 	%rd42, %rd37, %rd40;
	ld.global.f32 	%f136, [%rd42];
	mul.f32 	%f137, %f136, 0f40C00000;
	mul.f32 	%f138, %f135, 0f3E8930A4;
	sub.f32 	%f139, %f137, %f138;
	add.s64 	%rd43, %rd41, %rd40;
	st.global.f32 	[%rd43], %f139;
	add.s64 	%rd44, %rd42, %rd40;
	ld.global.f32 	%f140, [%rd44];
	mul.f32 	%f141, %f140, 0f40C00000;
	mul.f32 	%f142, %f139, 0f3E8930A4;
	sub.f32 	%f143, %f141, %f142;
	add.s64 	%rd45, %rd43, %rd40;
	st.global.f32 	[%rd45], %f143;
	add.s64 	%rd46, %rd44, %rd40;
	ld.global.f32 	%f144, [%rd46];
	mul.f32 	%f145, %f144, 0f40C00000;
	mul.f32 	%f146, %f143, 0f3E8930A4;
	sub.f32 	%f147, %f145, %f146;
	add.s64 	%rd47, %rd45, %rd40;
	st.global.f32 	[%rd47], %f147;
	add.s32 	%r112, %r112, 4;
$L__BB2_16:
	setp.eq.s32 	%p18, %r18, 0;
	@%p18 bra 	$L__BB2_21;
	setp.eq.s32 	%p19, %r18, 1;
	@%p19 bra 	$L__BB2_19;
	mul.lo.s32 	%r83, %r112, %r62;
	mul.wide.s32 	%rd48, %r83, 4;
	add.s64 	%rd49, %rd3, %rd48;
	ld.global.f32 	%f148, [%rd49];
	mul.f32 	%f149, %f148, 0f40C00000;
	sub.s32 	%r84, %r83, %r62;
	mul.wide.s32 	%rd50, %r84, 4;
	add.s64 	%rd51, %rd2, %rd50;
	ld.global.f32 	%f150, [%rd51];
	mul.f32 	%f151, %f150, 0f3E8930A4;
	sub.f32 	%f152, %f149, %f151;
	mul.wide.s32 	%rd52, %r62, 4;
	add.s64 	%rd53, %rd51, %rd52;
	st.global.f32 	[%rd53], %f152;
	add.s64 	%rd54, %rd49, %rd52;
	ld.global.f32 	%f153, [%rd54];
	mul.f32 	%f154, %f153, 0f40C00000;
	mul.f32 	%f155, %f152, 0f3E8930A4;
	sub.f32 	%f156, %f154, %f155;
	add.s64 	%rd55, %rd53, %rd52;
	st.global.f32 	[%rd55], %f156;
	add.s32 	%r112, %r112, 2;
$L__BB2_19:
	and.b32  	%r85, %r2, 1;
	setp.eq.b32 	%p20, %r85, 1;
	not.pred 	%p21, %p20;
	@%p21 bra 	$L__BB2_21;
	mul.lo.s32 	%r86, %r112, %r62;
	mul.wide.s32 	%rd56, %r86, 4;
	add.s64 	%rd57, %rd3, %rd56;
	ld.global.f32 	%f157, [%rd57];
	sub.s32 	%r87, %r86, %r62;
	mul.wide.s32 	%rd58, %r87, 4;
	add.s64 	%rd59, %rd2, %rd58;
	ld.global.f32 	%f158, [%rd59];
	mul.f32 	%f159, %f158, 0fBE8930A4;
	fma.rn.f32 	%f160, %f157, 0f40C00000, %f159;
	mul.wide.s32 	%rd60, %r62, 4;
	add.s64 	%rd61, %rd59, %rd60;
	st.global.f32 	[%rd61], %f160;
$L__BB2_21:
	setp.lt.u32 	%p22, %r126, 7;
	add.s64 	%rd63, %rd2, %rd10;
	ld.global.f32 	%f161, [%rd63];
	mul.f32 	%f162, %f161, 0f3E58658D;
	st.global.f32 	[%rd63], %f162;
	@%p22 bra 	$L__BB2_25;
	add.s32 	%r88, %r124, -3;
	mul.lo.s32 	%r123, %r62, %r88;
	shl.b32 	%r24, %r62, 3;
	add.s32 	%r89, %r124, -4;
	mul.lo.s32 	%r122, %r62, %r89;
	add.s32 	%r90, %r124, -5;
	mul.lo.s32 	%r121, %r62, %r90;
	add.s32 	%r91, %r124, -6;
	mul.lo.s32 	%r120, %r62, %r91;
	add.s32 	%r92, %r124, -7;
	mul.lo.s32 	%r119, %r62, %r92;
	add.s32 	%r93, %r124, -8;
	mul.lo.s32 	%r118, %r62, %r93;
	add.s32 	%r94, %r124, -9;
	mul.lo.s32 	%r117, %r62, %r94;
	mul.lo.s32 	%r116, %r62, %r126;
	and.b32  	%r95, %r2, -8;
	neg.s32 	%r114, %r95;
$L__BB2_23:
	.pragma "nounroll";
	mul.wide.s32 	%rd64, %r115, 4;
	add.s64 	%rd65, %rd2, %rd64;
	ld.global.f32 	%f163, [%rd65];
	mul.wide.s32 	%rd66, %r116, 4;
	add.s64 	%rd67, %rd2, %rd66;
	ld.global.f32 	%f164, [%rd67];
	sub.f32 	%f165, %f163, %f164;
	mul.f32 	%f166, %f165, 0fBE8930A4;
	st.global.f32 	[%rd67], %f166;
	mul.wide.s32 	%rd68, %r123, 4;
	add.s64 	%rd69, %rd2, %rd68;
	ld.global.f32 	%f167, [%rd69];
	sub.f32 	%f168, %f166, %f167;
	mul.f32 	%f169, %f168, 0fBE8930A4;
	st.global.f32 	[%rd69], %f169;
	mul.wide.s32 	%rd70, %r122, 4;
	add.s64 	%rd71, %rd2, %rd70;
	ld.global.f32 	%f170, [%rd71];
	sub.f32 	%f171, %f169, %f170;
	mul.f32 	%f172, %f171, 0fBE8930A4;
	st.global.f32 	[%rd71], %f172;
	mul.wide.s32 	%rd72, %r121, 4;
	add.s64 	%rd73, %rd2, %rd72;
	ld.global.f32 	%f173, [%rd73];
	sub.f32 	%f174, %f172, %f173;
	mul.f32 	%f175, %f174, 0fBE8930A4;
	st.global.f32 	[%rd73], %f175;
	mul.wide.s32 	%rd74, %r120, 4;
	add.s64 	%rd75, %rd2, %rd74;
	ld.global.f32 	%f176, [%rd75];
	sub.f32 	%f177, %f175, %f176;
	mul.f32 	%f178, %f177, 0fBE8930A4;
	st.global.f32 	[%rd75], %f178;
	mul.wide.s32 	%rd76, %r119, 4;
	add.s64 	%rd77, %rd2, %rd76;
	ld.global.f32 	%f179, [%rd77];
	sub.f32 	%f180, %f178, %f179;
	mul.f32 	%f181, %f180, 0fBE8930A4;
	st.global.f32 	[%rd77], %f181;
	mul.wide.s32 	%rd78, %r118, 4;
	add.s64 	%rd79, %rd2, %rd78;
	ld.global.f32 	%f182, [%rd79];
	sub.f32 	%f183, %f181, %f182;
	mul.f32 	%f184, %f183, 0fBE8930A4;
	st.global.f32 	[%rd79], %f184;
	mul.wide.s32 	%rd80, %r117, 4;
	add.s64 	%rd81, %rd2, %rd80;
	ld.global.f32 	%f185, [%rd81];
	sub.f32 	%f186, %f184, %f185;
	mul.f32 	%f187, %f186, 0fBE8930A4;
	st.global.f32 	[%rd81], %f187;
	add.s32 	%r124, %r124, -8;
	sub.s32 	%r123, %r123, %r24;
	sub.s32 	%r122, %r122, %r24;
	sub.s32 	%r121, %r121, %r24;
	sub.s32 	%r120, %r120, %r24;
	sub.s32 	%r119, %r119, %r24;
	sub.s32 	%r118, %r118, %r24;
	sub.s32 	%r117, %r117, %r24;
	sub.s32 	%r116, %r116, %r24;
	sub.s32 	%r115, %r115, %r24;
	add.s32 	%r114, %r114, 8;
	setp.ne.s32 	%p23, %r114, 0;
	@%p23 bra 	$L__BB2_23;
	add.s32 	%r126, %r124, -2;
$L__BB2_25:
	setp.eq.s32 	%p24, %r5, 0;
	@%p24 bra 	$L__BB2_34;
	and.b32  	%r57, %r2, 3;
	setp.lt.u32 	%p25, %r5, 4;
	@%p25 bra 	$L__BB2_28;
	mul.lo.s32 	%r96, %r126, %r62;
	add.s32 	%r97, %r96, %r62;
	mul.wide.s32 	%rd82, %r97, 4;
	add.s64 	%rd83, %rd2, %rd82;
	ld.global.f32 	%f188, [%rd83];
	mul.wide.s32 	%rd84, %r96, 4;
	add.s64 	%rd85, %rd2, %rd84;
	ld.global.f32 	%f189, [%rd85];
	sub.f32 	%f190, %f188, %f189;
	mul.f32 	%f191, %f190, 0fBE8930A4;
	st.global.f32 	[%rd85], %f191;
	sub.s32 	%r98, %r96, %r62;
	mul.wide.s32 	%rd86, %r98, 4;
	add.s64 	%rd87, %rd2, %rd86;
	ld.global.f32 	%f192, [%rd87];
	sub.f32 	%f193, %f191, %f192;
	mul.f32 	%f194, %f193, 0fBE8930A4;
	st.global.f32 	[%rd87], %f194;
	sub.s32 	%r99, %r98, %r62;
	mul.wide.s32 	%rd88, %r99, 4;
	add.s64 	%rd89, %rd2, %rd88;
	ld.global.f32 	%f195, [%rd89];
	sub.f32 	%f196, %f194, %f195;
	mul.f32 	%f197, %f196, 0fBE8930A4;
	st.global.f32 	[%rd89], %f197;
	sub.s32 	%r100, %r99, %r62;
	mul.wide.s32 	%rd90, %r100, 4;
	add.s64 	%rd91, %rd2, %rd90;
	ld.global.f32 	%f198, [%rd91];
	sub.f32 	%f199, %f197, %f198;
	mul.f32 	%f200, %f199, 0fBE8930A4;
	st.global.f32 	[%rd91], %f200;
	add.s32 	%r126, %r126, -4;
$L__BB2_28:
	setp.eq.s32 	%p26, %r57, 0;
	@%p26 bra 	$L__BB2_34;
	setp.eq.s32 	%p27, %r57, 1;
	@%p27 bra 	$L__BB2_31;
	mul.lo.s32 	%r101, %r126, %r62;
	add.s32 	%r102, %r101, %r62;
	mul.wide.s32 	%rd92, %r102, 4;
	add.s64 	%rd93, %rd2, %rd92;
	ld.global.f32 	%f201, [%rd93];
	mul.wide.s32 	%rd94, %r101, 4;
	add.s64 	%rd95, %rd2, %rd94;
	ld.global.f32 	%f202, [%rd95];
	sub.f32 	%f203, %f201, %f202;
	mul.f32 	%f204, %f203, 0fBE8930A4;
	st.global.f32 	[%rd95], %f204;
	sub.s32 	%r103, %r101, %r62;
	mul.wide.s32 	%rd96, %r103, 4;
	add.s64 	%rd97, %rd2, %rd96;
	ld.global.f32 	%f205, [%rd97];
	sub.f32 	%f206, %f204, %f205;
	mul.f32 	%f207, %f206, 0fBE8930A4;
	st.global.f32 	[%rd97], %f207;
	add.s32 	%r126, %r126, -2;
$L__BB2_31:
	and.b32  	%r104, %r2, 1;
	setp.eq.b32 	%p28, %r104, 1;
	not.pred 	%p29, %p28;
	@%p29 bra 	$L__BB2_34;
	mul.lo.s32 	%r105, %r126, %r62;
	add.s32 	%r106, %r105, %r62;
	mul.wide.s32 	%rd98, %r106, 4;
	add.s64 	%rd99, %rd2, %rd98;
	ld.global.f32 	%f208, [%rd99];
	mul.wide.s32 	%rd100, %r105, 4;
	add.s64 	%rd101, %rd2, %rd100;
	ld.global.f32 	%f209, [%rd101];
	sub.f32 	%f210, %f208, %f209;
	mul.f32 	%f211, %f210, 0fBE8930A4;
	st.global.f32 	[%rd101], %f211;
	bra.uni 	$L__BB2_34;
$L__BB2_33:
	add.s64 	%rd15, %rd2, %rd10;
	ld.global.f32 	%f96, [%rd15];
	mul.f32 	%f97, %f96, 0f3E58658D;
	st.global.f32 	[%rd15], %f97;
$L__BB2_34:
	ret;

}
	// .globl	_Z3comPKfPfS0_i
.visible .entry _Z3comPKfPfS0_i(
	.param .u64 .ptr .align 1 _Z3comPKfPfS0_i_param_0,
	.param .u64 .ptr .align 1 _Z3comPKfPfS0_i_param_1,
	.param .u64 .ptr .align 1 _Z3comPKfPfS0_i_param_2,
	.param .u32 _Z3comPKfPfS0_i_param_3
)
{
	.reg .pred 	%p<2>;
	.reg .b32 	%r<29>;
	.reg .b32 	%f<54>;
	.reg .b64 	%rd<13>;
	// demoted variable
	.shared .align 4 .b8 _ZZ3comPKfPfS0_iE5cache[512];
	ld.param.u64 	%rd3, [_Z3comPKfPfS0_i_param_0];
	ld.param.u64 	%rd2, [_Z3comPKfPfS0_i_param_1];
	ld.param.u64 	%rd4, [_Z3comPKfPfS0_i_param_2];
	ld.param.u32 	%r12, [_Z3comPKfPfS0_i_param_3];
	cvta.to.global.u64 	%rd1, %rd4;
	cvta.to.global.u64 	%rd5, %rd3;
	mov.u32 	%r13, %tid.x;
	mov.u32 	%r14, %ntid.x;
	div.u32 	%r15, %r12, %r14;
	mov.u32 	%r16, %ctaid.x;
	div.u32 	%r17, %r16, %r15;
	mul.lo.s32 	%r18, %r17, %r15;
	sub.s32 	%r19, %r16, %r18;
	mul.lo.s32 	%r20, %r19, %r14;
	add.s32 	%r21, %r20, %r13;
	mul.wide.u32 	%rd6, %r21, 4;
	add.s64 	%rd7, %rd5, %rd6;
	ld.global.f32 	%f4, [%rd7];
	shl.b32 	%r22, %r13, 2;
	mov.u32 	%r23, _ZZ3comPKfPfS0_iE5cache;
	add.s32 	%r24, %r23, %r22;
	st.shared.f32 	[%r24], %f4;
	bar.sync 	0;
	mad.lo.s32 	%r1, %r17, %r14, %r13;
	mad.lo.s32 	%r2, %r1, %r12, %r20;
	add.s32 	%r26, %r23, 32;
	mov.f32 	%f53, 0f00000000;
	mov.b32 	%r28, 0;
	mov.b32 	%r27, 32;
$L__BB3_1:
	add.s32 	%r25, %r2, %r28;
	ld.shared.f32 	%f5, [%r26+-32];
	mul.wide.s32 	%rd8, %r25, 4;
	add.s64 	%rd9, %rd1, %rd8;
	ld.global.f32 	%f6, [%rd9];
	fma.rn.f32 	%f7, %f5, %f6, %f53;
	ld.shared.f32 	%f8, [%r26+-28];
	ld.global.f32 	%f9, [%rd9+4];
	fma.rn.f32 	%f10, %f8, %f9, %f7;
	ld.shared.f32 	%f11, [%r26+-24];
	ld.global.f32 	%f12, [%rd9+8];
	fma.rn.f32 	%f13, %f11, %f12, %f10;
	ld.shared.f32 	%f14, [%r26+-20];
	ld.global.f32 	%f15, [%rd9+12];
	fma.rn.f32 	%f16, %f14, %f15, %f13;
	ld.shared.f32 	%f17, [%r26+-16];
	ld.global.f32 	%f18, [%rd9+16];
	fma.rn.f32 	%f19, %f17, %f18, %f16;
	ld.shared.f32 	%f20, [%r26+-12];
	ld.global.f32 	%f21, [%rd9+20];
	fma.rn.f32 	%f22, %f20, %f21, %f19;
	ld.shared.f32 	%f23, [%r26+-8];
	ld.global.f32 	%f24, [%rd9+24];
	fma.rn.f32 	%f25, %f23, %f24, %f22;
	ld.shared.f32 	%f26, [%r26+-4];
	ld.global.f32 	%f27, [%rd9+28];
	fma.rn.f32 	%f28, %f26, %f27, %f25;
	ld.shared.f32 	%f29, [%r26];
	ld.global.f32 	%f30, [%rd9+32];
	fma.rn.f32 	%f31, %f29, %f30, %f28;
	ld.shared.f32 	%f32, [%r26+4];
	ld.global.f32 	%f33, [%rd9+36];
	fma.rn.f32 	%f34, %f32, %f33, %f31;
	ld.shared.f32 	%f35, [%r26+8];
	ld.global.f32 	%f36, [%rd9+40];
	fma.rn.f32 	%f37, %f35, %f36, %f34;
	ld.shared.f32 	%f38, [%r26+12];
	ld.global.f32 	%f39, [%rd9+44];
	fma.rn.f32 	%f40, %f38, %f39, %f37;
	ld.shared.f32 	%f41, [%r26+16];
	ld.global.f32 	%f42, [%rd9+48];
	fma.rn.f32 	%f43, %f41, %f42, %f40;
	ld.shared.f32 	%f44, [%r26+20];
	ld.global.f32 	%f45, [%rd9+52];
	fma.rn.f32 	%f46, %f44, %f45, %f43;
	ld.shared.f32 	%f47, [%r26+24];
	ld.global.f32 	%f48, [%rd9+56];
	fma.rn.f32 	%f49, %f47, %f48, %f46;
	ld.shared.f32 	%f50, [%r26+28];
	ld.global.f32 	%f51, [%rd9+60];
	fma.rn.f32 	%f53, %f50, %f51, %f49;
	add.s32 	%r28, %r28, 16;
	add.s32 	%r27, %r27, 64;
	add.s32 	%r26, %r26, 64;
	setp.ne.s32 	%p1, %r27, 544;
	@%p1 bra 	$L__BB3_1;
	cvta.to.global.u64 	%rd10, %rd2;
	mul.wide.u32 	%rd11, %r1, 4;
	add.s64 	%rd12, %rd10, %rd11;
	atom.global.add.f32 	%f52, [%rd12], %f53;
	ret;

}
	// .globl	_Z4com2PKfPfS0_i
.visible .entry _Z4com2PKfPfS0_i(
	.param .u64 .ptr .align 1 _Z4com2PKfPfS0_i_param_0,
	.param .u64 .ptr .align 1 _Z4com2PKfPfS0_i_param_1,
	.param .u64 .ptr .align 1 _Z4com2PKfPfS0_i_param_2,
	.param .u32 _Z4com2PKfPfS0_i_param_3
)
{
	.reg .pred 	%p<2>;
	.reg .b32 	%r<27>;
	.reg .b32 	%f<54>;
	.reg .b64 	%rd<29>;
	// demoted variable
	.shared .align 4 .b8 _ZZ4com2PKfPfS0_iE5cache[512];
	ld.param.u64 	%rd3, [_Z4com2PKfPfS0_i_param_0];
	ld.param.u64 	%rd2, [_Z4com2PKfPfS0_i_param_1];
	ld.param.u64 	%rd4, [_Z4com2PKfPfS0_i_param_2];
	ld.param.u32 	%r7, [_Z4com2PKfPfS0_i_param_3];
	cvta.to.global.u64 	%rd1, %rd4;
	cvta.to.global.u64 	%rd5, %rd3;
	mov.u32 	%r10, %tid.x;
	mov.u32 	%r11, %ntid.x;
	div.u32 	%r12, %r7, %r11;
	mov.u32 	%r13, %ctaid.x;
	div.u32 	%r14, %r13, %r12;
	mul.lo.s32 	%r15, %r14, %r12;
	sub.s32 	%r16, %r13, %r15;
	mul.lo.s32 	%r1, %r14, %r11;
	add.s32 	%r17, %r1, %r10;
	mul.wide.u32 	%rd6, %r17, 4;
	add.s64 	%rd7, %rd5, %rd6;
	ld.global.f32 	%f4, [%rd7];
	shl.b32 	%r18, %r10, 2;
	mov.u32 	%r19, _ZZ4com2PKfPfS0_iE5cache;
	add.s32 	%r20, %r19, %r18;
	st.shared.f32 	[%r20], %f4;
	bar.sync 	0;
	mad.lo.s32 	%r2, %r16, %r11, %r10;
	mov.f32 	%f53, 0f00000000;
	mov.b32 	%r26, 0;
	mov.b32 	%r25, 32;
	mul.wide.s32 	%rd10, %r7, 4;
$L__BB4_1:
	add.s32 	%r21, %r26, %r1;
	mad.lo.s32 	%r22, %r21, %r7, %r2;
	add.s32 	%r24, %r19, %r25;
	ld.shared.f32 	%f5, [%r24+-32];
	mul.wide.s32 	%rd8, %r22, 4;
	add.s64 	%rd9, %rd1, %rd8;
	ld.global.f32 	%f6, [%rd9];
	fma.rn.f32 	%f7, %f5, %f6, %f53;
	ld.shared.f32 	%f8, [%r24+-28];
	add.s64 	%rd11, %rd9, %rd10;
	ld.global.f32 	%f9, [%rd11];
	fma.rn.f32 	%f10, %f8, %f9, %f7;
	ld.shared.f32 	%f11, [%r24+-24];
	add.s64 	%rd12, %rd11, %rd10;
	ld.global.f32 	%f12, [%rd12];
	fma.rn.f32 	%f13, %f11, %f12, %f10;
	ld.shared.f32 	%f14, [%r24+-20];
	add.s64 	%rd13, %rd12, %rd10;
	ld.global.f32 	%f15, [%rd13];
	fma.rn.f32 	%f16, %f14, %f15, %f13;
	ld.shared.f32 	%f17, [%r24+-16];
	add.s64 	%rd14, %rd13, %rd10;
	ld.global.f32 	%f18, [%rd14];
	fma.rn.f32 	%f19, %f17, %f18, %f16;
	ld.shared.f32 	%f20, [%r24+-12];
	add.s64 	%rd15, %rd14, %rd10;
	ld.global.f32 	%f21, [%rd15];
	fma.rn.f32 	%f22, %f20, %f21, %f19;
	ld.shared.f32 	%f23, [%r24+-8];
	add.s64 	%rd16, %rd15, %rd10;
	ld.global.f32 	%f24, [%rd16];
	fma.rn.f32 	%f25, %f23, %f24, %f22;
	ld.shared.f32 	%f26, [%r24+-4];
	add.s64 	%rd17, %rd16, %rd10;
	ld.global.f32 	%f27, [%rd17];
	fma.rn.f32 	%f28, %f26, %f27, %f25;
	ld.shared.f32 	%f29, [%r24];
	add.s64 	%rd18, %rd17, %rd10;
	ld.global.f32 	%f30, [%rd18];
	fma.rn.f32 	%f31, %f29, %f30, %f28;
	ld.shared.f32 	%f32, [%r24+4];
	add.s64 	%rd19, %rd18, %rd10;
	ld.global.f32 	%f33, [%rd19];
	fma.rn.f32 	%f34, %f32, %f33, %f31;
	ld.shared.f32 	%f35, [%r24+8];
	add.s64 	%rd20, %rd19, %rd10;
	ld.global.f32 	%f36, [%rd20];
	fma.rn.f32 	%f37, %f35, %f36, %f34;
	ld.shared.f32 	%f38, [%r24+12];
	add.s64 	%rd21, %rd20, %rd10;
	ld.global.f32 	%f39, [%rd21];
	fma.rn.f32 	%f40, %f38, %f39, %f37;
	ld.shared.f32 	%f41, [%r24+16];
	add.s64 	%rd22, %rd21, %rd10;
	ld.global.f32 	%f42, [%rd22];
	fma.rn.f32 	%f43, %f41, %f42, %f40;
	ld.shared.f32 	%f44, [%r24+20];
	add.s64 	%rd23, %rd22, %rd10;
	ld.global.f32 	%f45, [%rd23];
	fma.rn.f32 	%f46, %f44, %f45, %f43;
	ld.shared.f32 	%f47, [%r24+24];
	add.s64 	%rd24, %rd23, %rd10;
	ld.global.f32 	%f48, [%rd24];
	fma.rn.f32 	%f49, %f47, %f48, %f46;
	ld.shared.f32 	%f50, [%r24+28];
	add.s64 	%rd25, %rd24, %rd10;
	ld.global.f32 	%f51, [%rd25];
	fma.rn.f32 	%f53, %f50, %f51, %f49;
	add.s32 	%r26, %r26, 16;
	add.s32 	%r25, %r25, 64;
	setp.ne.s32 	%p1, %r25, 544;
	@%p1 bra 	$L__BB4_1;
	cvta.to.global.u64 	%rd26, %rd2;
	mul.wide.u32 	%rd27, %r2, 4;
	add.s64 	%rd28, %rd26, %rd27;
	atom.global.add.f32 	%f52, [%rd28], %f53;
	ret;

}
	// .globl	_Z14compute_presumPfi
.visible .entry _Z14compute_presumPfi(
	.param .u64 .ptr .align 1 _Z14compute_presumPfi_param_0,
	.param .u32 _Z14compute_presumPfi_param_1
)
{
	.reg .pred 	%p<16>;
	.reg .b32 	%r<34>;
	.reg .b32 	%f<113>;
	.reg .b64 	%rd<15>;

	ld.param.u64 	%rd5, [_Z14compute_presumPfi_param_0];
	ld.param.u32 	%r16, [_Z14compute_presumPfi_param_1];
	cvta.to.global.u64 	%rd1, %rd5;
	shl.b32 	%r17, %r16, 1;
	add.s32 	%r1, %r17, -2;
	cvt.rn.f32.s32 	%f1, %r1;
	setp.eq.s32 	%p1, %r1, 0;
	mov.f32 	%f104, 0f3F800000;
	@%p1 bra 	$L__BB5_4;
	abs.f32 	%f20, %f1;
	setp.num.f32 	%p2, %f20, %f20;
	@%p2 bra 	$L__BB5_3;
	mov.f32 	%f64, 0fBE8930A4;
	add.rn.f32 	%f104, %f64, %f1;
	bra.uni 	$L__BB5_4;
$L__BB5_3:
	mov.f32 	%f21, 0fB198C840;
	mov.f32 	%f22, 0f3EF720E4;
	mul.rn.f32 	%f23, %f22, %f21;
	mov.f32 	%f24, 0f3B9D6875;
	mov.f32 	%f25, 0f3DF665C4;
	mul.rn.f32 	%f26, %f25, %f24;
	mul.f32 	%f27, %f26, 0f40400000;
	fma.rn.f32 	%f28, %f23, 0f3FB8AA3B, 0f33416246;
	fma.rn.f32 	%f29, 0f3D8DF1C8, 0f32A55E34, %f28;
	fma.rn.f32 	%f30, %f27, %f23, %f29;
	fma.rn.f32 	%f31, %f26, 0f3D8DF1C8, %f30;
	mov.f32 	%f32, 0fBFF3337B;
	add.rn.f32 	%f33, %f32, %f31;
	mul.rn.f32 	%f34, %f33, %f1;
	cvt.rni.f32.f32 	%f35, %f34;
	sub.f32 	%f36, %f34, %f35;
	neg.f32 	%f37, %f34;
	fma.rn.f32 	%f38, %f33, %f1, %f37;
	mov.f32 	%f39, 0f3FF3337B;
	add.rn.f32 	%f40, %f33, %f39;
	neg.f32 	%f41, %f40;
	add.rn.f32 	%f42, %f31, %f41;
	fma.rn.f32 	%f43, %f42, %f1, %f38;
	add.f32 	%f44, %f36, %f43;
	setp.gt.f32 	%p3, %f35, 0f00000000;
	selp.b32 	%r18, 0, -2097152000, %p3;
	setp.lt.f32 	%p4, %f34, 0f00000000;
	selp.f32 	%f45, 0f00000000, 0f7F800000, %p4;
	abs.f32 	%f46, %f34;
	setp.gt.f32 	%p5, %f46, 0f43180000;
	cvt.rzi.s32.f32 	%r19, %f35;
	shl.b32 	%r20, %r19, 23;
	sub.s32 	%r21, %r20, %r18;
	mov.b32 	%f47, %r21;
	add.s32 	%r22, %r18, 2130706432;
	mov.b32 	%f48, %r22;
	fma.rn.f32 	%f49, %f44, 0f391FCB8E, 0f3AAF85ED;
	fma.rn.f32 	%f50, %f49, %f44, 0f3C1D9856;
	fma.rn.f32 	%f51, %f50, %f44, 0f3D6357BB;
	fma.rn.f32 	%f52, %f51, %f44, 0f3E75FDEC;
	fma.rn.f32 	%f53, %f52, %f44, 0f3F317218;
	fma.rn.f32 	%f54, %f53, %f44, 0f3F800000;
	mul.f32 	%f55, %f54, %f48;
	mul.f32 	%f56, %f55, %f47;
	selp.f32 	%f57, %f45, %f56, %p5;
	mul.f32 	%f58, %f1, 0f3F000000;
	cvt.rzi.f32.f32 	%f59, %f58;
	add.f32 	%f60, %f59, %f59;
	sub.f32 	%f61, %f1, %f60;
	abs.f32 	%f62, %f61;
	setp.neu.f32 	%p6, %f62, 0f3F800000;
	neg.f32 	%f63, %f57;
	selp.f32 	%f104, %f57, %f63, %p6;
$L__BB5_4:
	mov.b32 	%r23, 0;
	st.global.u32 	[%rd1], %r23;
	mul.wide.s32 	%rd6, %r16, 4;
	add.s64 	%rd7, %rd1, %rd6;
	st.global.u32 	[%rd7+-4], %r23;
	setp.lt.s32 	%p7, %r16, 3;
	@%p7 bra 	$L__BB5_17;
	sub.s32 	%r2, %r1, %r16;
	add.s32 	%r25, %r2, -1;
	and.b32  	%r3, %r2, 7;
	setp.lt.u32 	%p8, %r25, 7;
	mov.f32 	%f110, 0fBE8930A4;
	mov.b32 	%r32, 1;
	@%p8 bra 	$L__BB5_9;
	and.b32  	%r27, %r2, -8;
	neg.s32 	%r30, %r27;
	add.s64 	%rd14, %rd1, 16;
	mov.f32 	%f110, 0fBE8930A4;
	mov.b32 	%r29, 0;
$L__BB5_7:
	.pragma "nounroll";
	add.f32 	%f67, %f110, %f104;
	st.global.f32 	[%rd14+-12], %f67;
	mul.f32 	%f68, %f110, 0fBE8930A4;
	mul.f32 	%f69, %f104, 0fC06ED9EA;
	add.f32 	%f70, %f68, %f69;
	st.global.f32 	[%rd14+-8], %f70;
	mul.f32 	%f71, %f68, 0fBE8930A4;
	mul.f32 	%f72, %f69, 0fC06ED9EA;
	add.f32 	%f73, %f71, %f72;
	st.global.f32 	[%rd14+-4], %f73;
	mul.f32 	%f74, %f71, 0fBE8930A4;
	mul.f32 	%f75, %f72, 0fC06ED9EA;
	add.f32 	%f76, %f74, %f75;
	st.global.f32 	[%rd14], %f76;
	mul.f32 	%f77, %f74, 0fBE8930A4;
	mul.f32 	%f78, %f75, 0fC06ED9EA;
	add.f32 	%f79, %f77, %f78;
	st.global.f32 	[%rd14+4], %f79;
	mul.f32 	%f80, %f77, 0fBE8930A4;
	mul.f32 	%f81, %f78, 0fC06ED9EA;
	add.f32 	%f82, %f80, %f81;
	st.global.f32 	[%rd14+8], %f82;
	mul.f32 	%f83, %f80, 0fBE8930A4;
	mul.f32 	%f84, %f81, 0fC06ED9EA;
	add.f32 	%f85, %f83, %f84;
	st.global.f32 	[%rd14+12], %f85;
	mul.f32 	%f86, %f83, 0fBE8930A4;
	mul.f32 	%f87, %f84, 0fC06ED9EA;
	add.f32 	%f88, %f86, %f87;
	st.global.f32 	[%rd14+16], %f88;
	mul.f32 	%f110, %f86, 0fBE8930A4;
	mul.f32 	%f104, %f87, 0fC06ED9EA;
	add.s32 	%r30, %r30, 8;
	add.s32 	%r29, %r29, 8;
	add.s64 	%rd14, %rd14, 32;
	setp.ne.s32 	%p9, %r30, 0;
	@%p9 bra 	$L__BB5_7;
	add.s32 	%r32, %r29, 1;
$L__BB5_9:
	setp.eq.s32 	%p10, %r3, 0;
	@%p10 bra 	$L__BB5_17;
	and.b32  	%r11, %r2, 3;
	setp.lt.u32 	%p11, %r3, 4;
	@%p11 bra 	$L__BB5_12;
	add.f32 	%f89, %f110, %f104;
	mul.wide.u32 	%rd8, %r32, 4;
	add.s64 	%rd9, %rd1, %rd8;
	st.global.f32 	[%rd9], %f89;
	mul.f32 	%f90, %f110, 0fBE8930A4;
	mul.f32 	%f91, %f104, 0fC06ED9EA;
	add.f32 	%f92, %f90, %f91;
	st.global.f32 	[%rd9+4], %f92;
	mul.f32 	%f93, %f90, 0fBE8930A4;
	mul.f32 	%f94, %f91, 0fC06ED9EA;
	add.f32 	%f95, %f93, %f94;
	st.global.f32 	[%rd9+8], %f95;
	mul.f32 	%f96, %f93, 0fBE8930A4;
	mul.f32 	%f97, %f94, 0fC06ED9EA;
	add.f32 	%f98, %f96, %f97;
	st.global.f32 	[%rd9+12], %f98;
	mul.f32 	%f110, %f96, 0fBE8930A4;
	mul.f32 	%f104, %f97, 0fC06ED9EA;
	add.s32 	%r32, %r32, 4;
$L__BB5_12:
	setp.eq.s32 	%p12, %r11, 0;
	@%p12 bra 	$L__BB5_17;
	setp.eq.s32 	%p13, %r11, 1;
	@%p13 bra 	$L__BB5_15;
	add.f32 	%f99, %f110, %f104;
	mul.wide.u32 	%rd10, %r32, 4;
	add.s64 	%rd11, %rd1, %rd10;
	st.global.f32 	[%rd11], %f99;
	mul.f32 	%f100, %f110, 0fBE8930A4;
	mul.f32 	%f101, %f104, 0fC06ED9EA;
	add.f32 	%f102, %f100, %f101;
	st.global.f32 	[%rd11+4], %f102;
	mul.f32 	%f110, %f100, 0fBE8930A4;
	mul.f32 	%f104, %f101, 0fC06ED9EA;
	add.s32 	%r32, %r32, 2;
$L__BB5_15:
	and.b32  	%r28, %r16, 1;
	setp.eq.b32 	%p14, %r28, 1;
	not.pred 	%p15, %p14;
	@%p15 bra 	$L__BB5_17;
	add.f32 	%f103, %f110, %f104;
	mul.wide.u32 	%rd12, %r32, 4;
	add.s64 	%rd13, %rd1, %rd12;
	st.global.f32 	[%rd13], %f103;
$L__BB5_17:
	ret;

}


// ===== COMPILED SASS (sm_100) =====

	.target	sm_100

	.elftype	@"ET_EXEC"


//--------------------- .note.nv.tkinfo           --------------------------
	.section	.note.nv.tkinfo,"",@"SHT_NOTE"
	.sectionflags	@"SHF_NOTE_NV_TKINFO"
	.tkinfo
        /*0018*/ 	.word	0x00000002
        /*0030*/ 	.string	""
        /*0030*/ 	.string	"ptxas"
        /*0030*/ 	.string	"Cuda compilation tools, release 13.0, V13.0.88"
        /*0030*/ 	.string	"Build cuda_13.0.r13.0/compiler.36424714_0"
        /*0030*/ 	.string	"-arch sm_100 -m 64 "



//--------------------- .note.nv.cuinfo           --------------------------
	.section	.note.nv.cuinfo,"",@"SHT_NOTE"
	.sectionflags	@"SHF_NOTE_NV_CUINFO"
        /*0018*/ 	.short	0x0002
        /*001a*/ 	.short	0x0064
        /*001c*/ 	.short	0x0082
	.zero		2


//--------------------- .nv.info                  --------------------------
	.section	.nv.info,"",@"SHT_CUDA_INFO"
	.align	4


	//----- nvinfo : EIATTR_REGCOUNT
	.align		4
        /*0000*/ 	.byte	0x04, 0x2f
        /*0002*/ 	.short	(.L_4 - .L_3)
	.align		4
.L_3:
        /*0004*/ 	.word	index@(_Z9copy_dataPfS_)
        /*0008*/ 	.word	0x0000000a


	//----- nvinfo : EIATTR_FRAME_SIZE
	.align		4
.L_4:
        /*000c*/ 	.byte	0x04, 0x11
        /*000e*/ 	.short	(.L_6 - .L_5)
	.align		4
.L_5:
        /*0010*/ 	.word	index@(_Z9copy_dataPfS_)
        /*0014*/ 	.word	0x00000000


	//----- nvinfo : EIATTR_REGCOUNT
	.align		4
.L_6:
        /*0018*/ 	.byte	0x04, 0x2f
        /*001a*/ 	.short	(.L_8 - .L_7)
	.align		4
.L_7:
        /*001c*/ 	.word	index@(_Z13compute_linesPKfPfiiS1_)
        /*0020*/ 	.word	0x00000020


	//----- nvinfo : EIATTR_FRAME_SIZE
	.align		4
.L_8:
        /*0024*/ 	.byte	0x04, 0x11
        /*0026*/ 	.short	(.L_10 - .L_9)
	.align		4
.L_9:
        /*0028*/ 	.word	index@($__internal_1_$__cuda_sm3x_div_rn_noftz_f32_slowpath)
        /*002c*/ 	.word	0x00000000


	//----- nvinfo : EIATTR_FRAME_SIZE
	.align		4
.L_10:
        /*0030*/ 	.byte	0x04, 0x11
        /*0032*/ 	.short	(.L_12 - .L_11)
	.align		4
.L_11:
        /*0034*/ 	.word	index@(_Z13compute_linesPKfPfiiS1_)
        /*0038*/ 	.word	0x00000000


	//----- nvinfo : EIATTR_REGCOUNT
	.align		4
.L_12:
        /*003c*/ 	.byte	0x04, 0x2f
        /*003e*/ 	.short	(.L_14 - .L_13)
	.align		4
.L_13:
        /*0040*/ 	.word	index@(_Z12compute_colsPKfPfiiS1_)
        /*0044*/ 	.word	0x00000020


	//----- nvinfo : EIATTR_FRAME_SIZE
	.align		4
.L_14:
        /*0048*/ 	.byte	0x04, 0x11
        /*004a*/ 	.short	(.L_16 - .L_15)
	.align		4
.L_15:
        /*004c*/ 	.word	index@($__internal_0_$__cuda_sm3x_div_rn_noftz_f32_slowpath)
        /*0050*/ 	.word	0x00000000


	//----- nvinfo : EIATTR_FRAME_SIZE
	.align		4
.L_16:
        /*0054*/ 	.byte	0x04, 0x11
        /*0056*/ 	.short	(.L_18 - .L_17)
	.align		4
.L_17:
        /*0058*/ 	.word	index@(_Z12compute_colsPKfPfiiS1_)
        /*005c*/ 	.word	0x00000000


	//----- nvinfo : EIATTR_REGCOUNT
	.align		4
.L_18:
        /*0060*/ 	.byte	0x04, 0x2f
        /*0062*/ 	.short	(.L_20 - .L_19)
	.align		4
.L_19:
        /*0064*/ 	.word	index@(_Z3comPKfPfS0_i)
        /*0068*/ 	.word	0x00000020


	//----- nvinfo : EIATTR_FRAME_SIZE
	.align		4
.L_20:
        /*006c*/ 	.byte	0x04, 0x11
        /*006e*/ 	.short	(.L_22 - .L_21)
	.align		4
.L_21:
        /*0070*/ 	.word	index@(_Z3comPKfPfS0_i)
        /*0074*/ 	.word	0x00000000


	//----- nvinfo : EIATTR_REGCOUNT
	.align		4
.L_22:
        /*0078*/ 	.byte	0x04, 0x2f
        /*007a*/ 	.short	(.L_24 - .L_23)
	.align		4
.L_23:
        /*007c*/ 	.word	index@(_Z4com2PKfPfS0_i)
        /*0080*/ 	.word	0x00000020


	//----- nvinfo : EIATTR_FRAME_SIZE
	.align		4
.L_24:
        /*0084*/ 	.byte	0x04, 0x11
        /*0086*/ 	.short	(.L_26 - .L_25)
	.align		4
.L_25:
        /*0088*/ 	.word	index@(_Z4com2PKfPfS0_i)
        /*008c*/ 	.word	0x00000000


	//----- nvinfo : EIATTR_REGCOUNT
	.align		4
.L_26:
        /*0090*/ 	.byte	0x04, 0x2f
        /*0092*/ 	.short	(.L_28 - .L_27)
	.align		4
.L_27:
        /*0094*/ 	.word	index@(_Z14compute_presumPfi)
        /*0098*/ 	.word	0x0000001e


	//----- nvinfo : EIATTR_FRAME_SIZE
	.align		4
.L_28:
        /*009c*/ 	.byte	0x04, 0x11
        /*009e*/ 	.short	(.L_30 - .L_29)
	.align		4
.L_29:
        /*00a0*/ 	.word	index@(_Z14compute_presumPfi)
        /*00a4*/ 	.word	0x00000000


	//----- nvinfo : EIATTR_MIN_STACK_SIZE
	.align		4
.L_30:
        /*00a8*/ 	.byte	0x04, 0x12
        /*00aa*/ 	.short	(.L_32 - .L_31)
	.align		4
.L_31:
        /*00ac*/ 	.word	index@(_Z14compute_presumPfi)
        /*00b0*/ 	.word	0x00000000


	//----- nvinfo : EIATTR_MIN_STACK_SIZE
	.align		4
.L_32:
        /*00b4*/ 	.byte	0x04, 0x12
        /*00b6*/ 	.short	(.L_34 - .L_33)
	.align		4
.L_33:
        /*00b8*/ 	.word	index@(_Z4com2PKfPfS0_i)
        /*00bc*/ 	.word	0x00000000


	//----- nvinfo : EIATTR_MIN_STACK_SIZE
	.align		4
.L_34:
        /*00c0*/ 	.byte	0x04, 0x12
        /*00c2*/ 	.short	(.L_36 - .L_35)
	.align		4
.L_35:
        /*00c4*/ 	.word	index@(_Z3comPKfPfS0_i)
        /*00c8*/ 	.word	0x00000000


	//----- nvinfo : EIATTR_MIN_STACK_SIZE
	.align		4
.L_36:
        /*00cc*/ 	.byte	0x04, 0x12
        /*00ce*/ 	.short	(.L_38 - .L_37)
	.align		4
.L_37:
        /*00d0*/ 	.word	index@(_Z12compute_colsPKfPfiiS1_)
        /*00d4*/ 	.word	0x00000000


	//----- nvinfo : EIATTR_MIN_STACK_SIZE
	.align		4
.L_38:
        /*00d8*/ 	.byte	0x04, 0x12
        /*00da*/ 	.short	(.L_40 - .L_39)
	.align		4
.L_39:
        /*00dc*/ 	.word	index@(_Z13compute_linesPKfPfiiS1_)
        /*00e0*/ 	.word	0x00000000


	//----- nvinfo : EIATTR_MIN_STACK_SIZE
	.align		4
.L_40:
        /*00e4*/ 	.byte	0x04, 0x12
        /*00e6*/ 	.short	(.L_42 - .L_41)
	.align		4
.L_41:
        /*00e8*/ 	.word	index@(_Z9copy_dataPfS_)
        /*00ec*/ 	.word	0x00000000
.L_42:


//--------------------- .nv.compat                --------------------------
	.section	.nv.compat,"",@"SHT_CUDA_COMPAT_INFO"
	.align	4
        /*0000*/ 	.byte	0x02, 0x09, 0x00, 0x00, 0x02, 0x02, 0x01, 0x00, 0x02, 0x05, 0x05, 0x00, 0x03, 0x07, 0x01, 0x01
        /*0010*/ 	.byte	0x02, 0x03, 0x00, 0x00, 0x02, 0x06, 0x01, 0x00, 0x04, 0x0b, 0x08, 0x00, 0x01, 0x00, 0x00, 0x00
        /*0020*/ 	.byte	0x00, 0x00, 0x00, 0x00


//--------------------- .nv.info._Z14compute_presumPfi --------------------------
	.section	.nv.info._Z14compute_presumPfi,"",@"SHT_CUDA_INFO"
	.sectionflags	@""
	.align	4


	//----- nvinfo : EIATTR_CUDA_API_VERSION
	.align		4
        /*0000*/ 	.byte	0x04, 0x37
        /*0002*/ 	.short	(.L_44 - .L_43)
.L_43:
        /*0004*/ 	.word	0x00000082


	//----- nvinfo : EIATTR_KPARAM_INFO
	.align		4
.L_44:
        /*0008*/ 	.byte	0x04, 0x17
        /*000a*/ 	.short	(.L_46 - .L_45)
.L_45:
        /*000c*/ 	.word	0x00000000
        /*0010*/ 	.short	0x0001
        /*0012*/ 	.short	0x0008
        /*0014*/ 	.byte	0x00, 0xf0, 0x11, 0x00


	//----- nvinfo : EIATTR_KPARAM_INFO
	.align		4
.L_46:
        /*0018*/ 	.byte	0x04, 0x17
        /*001a*/ 	.short	(.L_48 - .L_47)
.L_47:
        /*001c*/ 	.word	0x00000000
        /*0020*/ 	.short	0x0000
        /*0022*/ 	.short	0x0000
        /*0024*/ 	.byte	0x00, 0xf5, 0x21, 0x00


	//----- nvinfo : EIATTR_SPARSE_MMA_MASK
	.align		4
.L_48:
        /*0028*/ 	.byte	0x03, 0x50
        /*002a*/ 	.short	0x0000


	//----- nvinfo : EIATTR_MAXREG_COUNT
	.align		4
        /*002c*/ 	.byte	0x03, 0x1b
        /*002e*/ 	.short	0x00ff


	//----- nvinfo : EIATTR_MERCURY_ISA_VERSION
	.align		4
        /*0030*/ 	.byte	0x03, 0x5f
        /*0032*/ 	.short	0x0101


	//----- nvinfo : EIATTR_VRC_CTA_INIT_COUNT
	.align		4
        /*0034*/ 	.byte	0x02, 0x4a
	.zero		1
	.zero		1


	//----- nvinfo : EIATTR_EXIT_INSTR_OFFSETS
	.align		4
        /*0038*/ 	.byte	0x04, 0x1c
        /*003a*/ 	.short	(.L_50 - .L_49)


	//   ....[0]....
.L_49:
        /*003c*/ 	.word	0x00000380


	//   ....[1]....
        /*0040*/ 	.word	0x00000730


	//   ....[2]....
        /*0044*/ 	.word	0x000008a0


	//   ....[3]....
        /*0048*/ 	.word	0x00000990


	//   ....[4]....
        /*004c*/ 	.word	0x000009d0


	//----- nvinfo : EIATTR_CBANK_PARAM_SIZE
	.align		4
.L_50:
        /*0050*/ 	.byte	0x03, 0x19
        /*0052*/ 	.short	0x000c


	//----- nvinfo : EIATTR_PARAM_CBANK
	.align		4
        /*0054*/ 	.byte	0x04, 0x0a
        /*0056*/ 	.short	(.L_52 - .L_51)
	.align		4
.L_51:
        /*0058*/ 	.word	index@(.nv.constant0._Z14compute_presumPfi)
        /*005c*/ 	.short	0x0380
        /*005e*/ 	.short	0x000c


	//----- nvinfo : EIATTR_SW_WAR
	.align		4
.L_52:
        /*0060*/ 	.byte	0x04, 0x36
        /*0062*/ 	.short	(.L_54 - .L_53)
.L_53:
        /*0064*/ 	.word	0x00000008
.L_54:


//--------------------- .nv.info._Z4com2PKfPfS0_i --------------------------
	.section	.nv.info._Z4com2PKfPfS0_i,"",@"SHT_CUDA_INFO"
	.sectionflags	@""
	.align	4


	//----- nvinfo : EIATTR_CUDA_API_VERSION
	.align		4
        /*0000*/ 	.byte	0x04, 0x37
        /*0002*/ 	.short	(.L_56 - .L_55)
.L_55:
        /*0004*/ 	.word	0x00000082


	//----- nvinfo : EIATTR_KPARAM_INFO
	.align		4
.L_56:
        /*0008*/ 	.byte	0x04, 0x17
        /*000a*/ 	.short	(.L_58 - .L_57)
.L_57:
        /*000c*/ 	.word	0x00000000
        /*0010*/ 	.short	0x0003
        /*0012*/ 	.short	0x0018
        /*0014*/ 	.byte	0x00, 0xf0, 0x11, 0x00


	//----- nvinfo : EIATTR_KPARAM_INFO
	.align		4
.L_58:
        /*0018*/ 	.byte	0x04, 0x17
        /*001a*/ 	.short	(.L_60 - .L_59)
.L_59:
        /*001c*/ 	.word	0x00000000
        /*0020*/ 	.short	0x0002
        /*0022*/ 	.short	0x0010
        /*0024*/ 	.byte	0x00, 0xf5, 0x21, 0x00


	//----- nvinfo : EIATTR_KPARAM_INFO
	.align		4
.L_60:
        /*0028*/ 	.byte	0x04, 0x17
        /*002a*/ 	.short	(.L_62 - .L_61)
.L_61:
        /*002c*/ 	.word	0x00000000
        /*0030*/ 	.short	0x0001
        /*0032*/ 	.short	0x0008
        /*0034*/ 	.byte	0x00, 0xf5, 0x21, 0x00


	//----- nvinfo : EIATTR_KPARAM_INFO
	.align		4
.L_62:
        /*0038*/ 	.byte	0x04, 0x17
        /*003a*/ 	.short	(.L_64 - .L_63)
.L_63:
        /*003c*/ 	.word	0x00000000
        /*0040*/ 	.short	0x0000
        /*0042*/ 	.short	0x0000
        /*0044*/ 	.byte	0x00, 0xf5, 0x21, 0x00


	//----- nvinfo : EIATTR_SPARSE_MMA_MASK
	.align		4
.L_64:
        /*0048*/ 	.byte	0x03, 0x50
        /*004a*/ 	.short	0x0000


	//----- nvinfo : EIATTR_MAXREG_COUNT
	.align		4
        /*004c*/ 	.byte	0x03, 0x1b
        /*004e*/ 	.short	0x00ff


	//----- nvinfo : EIATTR_NUM_BARRIERS
	.align		4
        /*0050*/ 	.byte	0x02, 0x4c
        /*0052*/ 	.byte	0x01
	.zero		1


	//----- nvinfo : EIATTR_MERCURY_ISA_VERSION
	.align		4
        /*0054*/ 	.byte	0x03, 0x5f
        /*0056*/ 	.short	0x0101


	//----- nvinfo : EIATTR_VRC_CTA_INIT_COUNT
	.align		4
        /*0058*/ 	.byte	0x02, 0x4a
	.zero		1
	.zero		1


	//----- nvinfo : EIATTR_EXIT_INSTR_OFFSETS
	.align		4
        /*005c*/ 	.byte	0x04, 0x1c
        /*005e*/ 	.short	(.L_66 - .L_65)


	//   ....[0]....
.L_65:
        /*0060*/ 	.word	0x00000790


	//----- nvinfo : EIATTR_CBANK_PARAM_SIZE
	.align		4
.L_66:
        /*0064*/ 	.byte	0x03, 0x19
        /*0066*/ 	.short	0x001c


	//----- nvinfo : EIATTR_PARAM_CBANK
	.align		4
        /*0068*/ 	.byte	0x04, 0x0a
        /*006a*/ 	.short	(.L_68 - .L_67)
	.align		4
.L_67:
        /*006c*/ 	.word	index@(.nv.constant0._Z4com2PKfPfS0_i)
        /*0070*/ 	.short	0x0380
        /*0072*/ 	.short	0x001c


	//----- nvinfo : EIATTR_SW_WAR
	.align		4
.L_68:
        /*0074*/ 	.byte	0x04, 0x36
        /*0076*/ 	.short	(.L_70 - .L_69)
.L_69:
        /*0078*/ 	.word	0x00000008
.L_70:


//--------------------- .nv.info._Z3comPKfPfS0_i  --------------------------
	.section	.nv.info._Z3comPKfPfS0_i,"",@"SHT_CUDA_INFO"
	.sectionflags	@""
	.align	4


	//----- nvinfo : EIATTR_CUDA_API_VERSION
	.align		4
        /*0000*/ 	.byte	0x04, 0x37
        /*0002*/ 	.short	(.L_72 - .L_71)
.L_71:
        /*0004*/ 	.word	0x00000082


	//----- nvinfo : EIATTR_KPARAM_INFO
	.align		4
.L_72:
        /*0008*/ 	.byte	0x04, 0x17
        /*000a*/ 	.short	(.L_74 - .L_73)
.L_73:
        /*000c*/ 	.word	0x00000000
        /*0010*/ 	.short	0x0003
        /*0012*/ 	.short	0x0018
        /*0014*/ 	.byte	0x00, 0xf0, 0x11, 0x00


	//----- nvinfo : EIATTR_KPARAM_INFO
	.align		4
.L_74:
        /*0018*/ 	.byte	0x04, 0x17
        /*001a*/ 	.short	(.L_76 - .L_75)
.L_75:
        /*001c*/ 	.word	0x00000000
        /*0020*/ 	.short	0x0002
        /*0022*/ 	.short	0x0010
        /*0024*/ 	.byte	0x00, 0xf5, 0x21, 0x00


	//----- nvinfo : EIATTR_KPARAM_INFO
	.align		4
.L_76:
        /*0028*/ 	.byte	0x04, 0x17
        /*002a*/ 	.short	(.L_78 - .L_77)
.L_77:
        /*002c*/ 	.word	0x00000000
        /*0030*/ 	.short	0x0001
        /*0032*/ 	.short	0x0008
        /*0034*/ 	.byte	0x00, 0xf5, 0x21, 0x00


	//----- nvinfo : EIATTR_KPARAM_INFO
	.align		4
.L_78:
        /*0038*/ 	.byte	0x04, 0x17
        /*003a*/ 	.short	(.L_80 - .L_79)
.L_79:
        /*003c*/ 	.word	0x00000000
        /*0040*/ 	.short	0x0000
        /*0042*/ 	.short	0x0000
        /*0044*/ 	.byte	0x00, 0xf5, 0x21, 0x00


	//----- nvinfo : EIATTR_SPARSE_MMA_MASK
	.align		4
.L_80:
        /*0048*/ 	.byte	0x03, 0x50
        /*004a*/ 	.short	0x0000


	//----- nvinfo : EIATTR_MAXREG_COUNT
	.align		4
        /*004c*/ 	.byte	0x03, 0x1b
        /*004e*/ 	.short	0x00ff


	//----- nvinfo : EIATTR_NUM_BARRIERS
	.align		4
        /*0050*/ 	.byte	0x02, 0x4c
        /*0052*/ 	.byte	0x01
	.zero		1


	//----- nvinfo : EIATTR_MERCURY_ISA_VERSION
	.align		4
        /*0054*/ 	.byte	0x03, 0x5f
        /*0056*/ 	.short	0x0101


	//----- nvinfo : EIATTR_VRC_CTA_INIT_COUNT
	.align		4
        /*0058*/ 	.byte	0x02, 0x4a
	.zero		1
	.zero		1


	//----- nvinfo : EIATTR_EXIT_INSTR_OFFSETS
	.align		4
        /*005c*/ 	.byte	0x04, 0x1c
        /*005e*/ 	.short	(.L_82 - .L_81)


	//   ....[0]....
.L_81:
        /*0060*/ 	.word	0x000006c0


	//----- nvinfo : EIATTR_CBANK_PARAM_SIZE
	.align		4
.L_82:
        /*0064*/ 	.byte	0x03, 0x19
        /*0066*/ 	.short	0x001c


	//----- nvinfo : EIATTR_PARAM_CBANK
	.align		4
        /*0068*/ 	.byte	0x04, 0x0a
        /*006a*/ 	.short	(.L_84 - .L_83)
	.align		4
.L_83:
        /*006c*/ 	.word	index@(.nv.constant0._Z3comPKfPfS0_i)
        /*0070*/ 	.short	0x0380
        /*0072*/ 	.short	0x001c


	//----- nvinfo : EIATTR_SW_WAR
	.align		4
.L_84:
        /*0074*/ 	.byte	0x04, 0x36
        /*0076*/ 	.short	(.L_86 - .L_85)
.L_85:
        /*0078*/ 	.word	0x00000008
.L_86:


//--------------------- .nv.info._Z12compute_colsPKfPfiiS1_ --------------------------
	.section	.nv.info._Z12compute_colsPKfPfiiS1_,"",@"SHT_CUDA_INFO"
	.sectionflags	@""
	.align	4


	//----- nvinfo : EIATTR_CUDA_API_VERSION
	.align		4
        /*0000*/ 	.byte	0x04, 0x37
        /*0002*/ 	.short	(.L_88 - .L_87)
.L_87:
        /*0004*/ 	.word	0x00000082


	//----- nvinfo : EIATTR_KPARAM_INFO
	.align		4
.L_88:
        /*0008*/ 	.byte	0x04, 0x17
        /*000a*/ 	.short	(.L_90 - .L_89)
.L_89:
        /*000c*/ 	.word	0x00000000
        /*0010*/ 	.short	0x0004
        /*0012*/ 	.short	0x0018
        /*0014*/ 	.byte	0x00, 0xf5, 0x21, 0x00


	//----- nvinfo : EIATTR_KPARAM_INFO
	.align		4
.L_90:
        /*0018*/ 	.byte	0x04, 0x17
        /*001a*/ 	.short	(.L_92 - .L_91)
.L_91:
        /*001c*/ 	.word	0x00000000
        /*0020*/ 	.short	0x0003
        /*0022*/ 	.short	0x0014
        /*0024*/ 	.byte	0x00, 0xf0, 0x11, 0x00


	//----- nvinfo : EIATTR_KPARAM_INFO
	.align		4
.L_92:
        /*0028*/ 	.byte	0x04, 0x17
        /*002a*/ 	.short	(.L_94 - .L_93)
.L_93:
        /*002c*/ 	.word	0x00000000
        /*0030*/ 	.short	0x0002
        /*0032*/ 	.short	0x0010
        /*0034*/ 	.byte	0x00, 0xf0, 0x11, 0x00


	//----- nvinfo : EIATTR_KPARAM_INFO
	.align		4
.L_94:
        /*0038*/ 	.byte	0x04, 0x17
        /*003a*/ 	.short	(.L_96 - .L_95)
.L_95:
        /*003c*/ 	.word	0x00000000
        /*0040*/ 	.short	0x0001
        /*0042*/ 	.short	0x0008
        /*0044*/ 	.byte	0x00, 0xf5, 0x21, 0x00


	//----- nvinfo : EIATTR_KPARAM_INFO
	.align		4
.L_96:
        /*0048*/ 	.byte	0x04, 0x17
        /*004a*/ 	.short	(.L_98 - .L_97)
.L_97:
        /*004c*/ 	.word	0x00000000
        /*0050*/ 	.short	0x0000
        /*0052*/ 	.short	0x0000
        /*0054*/ 	.byte	0x00, 0xf5, 0x21, 0x00


	//----- nvinfo : EIATTR_SPARSE_MMA_MASK
	.align		4
.L_98:
        /*0058*/ 	.byte	0x03, 0x50
        /*005a*/ 	.short	0x0000


	//----- nvinfo : EIATTR_MAXREG_COUNT
	.align		4
        /*005c*/ 	.byte	0x03, 0x1b
        /*005e*/ 	.short	0x00ff


	//----- nvinfo : EIATTR_MERCURY_ISA_VERSION
	.align		4
        /*0060*/ 	.byte	0x03, 0x5f
        /*0062*/ 	.short	0x0101


	//----- nvinfo : EIATTR_VRC_CTA_INIT_COUNT
	.align		4
        /*0064*/ 	.byte	0x02, 0x4a
	.zero		1
	.zero		1


	//----- nvinfo : EIATTR_EXIT_INSTR_OFFSETS
	.align		4
        /*0068*/ 	.byte	0x04, 0x1c
        /*006a*/ 	.short	(.L_100 - .L_99)


	//   ....[0]....
.L_99:
        /*006c*/ 	.word	0x00001680


	//   ....[1]....
        /*0070*/ 	.word	0x000018a0


	//   ....[2]....
        /*0074*/ 	.word	0x00001a00


	//   ....[3]....
        /*0078*/ 	.word	0x00001ab0


	//   ....[4]....
        /*007c*/ 	.word	0x00001b00


	//----- nvinfo : EIATTR_CRS_STACK_SIZE
	.align		4
.L_100:
        /*0080*/ 	.byte	0x04, 0x1e
        /*0082*/ 	.short	(.L_102 - .L_101)
.L_101:
        /*0084*/ 	.word	0x00000000


	//----- nvinfo : EIATTR_CBANK_PARAM_SIZE
	.align		4
.L_102:
        /*0088*/ 	.byte	0x03, 0x19
        /*008a*/ 	.short	0x0020


	//----- nvinfo : EIATTR_PARAM_CBANK
	.align		4
        /*008c*/ 	.byte	0x04, 0x0a
        /*008e*/ 	.short	(.L_104 - .L_103)
	.align		4
.L_103:
        /*0090*/ 	.word	index@(.nv.constant0._Z12compute_colsPKfPfiiS1_)
        /*0094*/ 	.short	0x0380
        /*0096*/ 	.short	0x0020


	//----- nvinfo : EIATTR_SW_WAR
	.align		4
.L_104:
        /*0098*/ 	.byte	0x04, 0x36
        /*009a*/ 	.short	(.L_106 - .L_105)
.L_105:
        /*009c*/ 	.word	0x00000008
.L_106:


//--------------------- .nv.info._Z13compute_linesPKfPfiiS1_ --------------------------
	.section	.nv.info._Z13compute_linesPKfPfiiS1_,"",@"SHT_CUDA_INFO"
	.sectionflags	@""
	.align	4


	//----- nvinfo : EIATTR_CUDA_API_VERSION
	.align		4
        /*0000*/ 	.byte	0x04, 0x37
        /*0002*/ 	.short	(.L_108 - .L_107)
.L_107:
        /*0004*/ 	.word	0x00000082


	//----- nvinfo : EIATTR_KPARAM_INFO
	.align		4
.L_108:
        /*0008*/ 	.byte	0x04, 0x17
        /*000a*/ 	.short	(.L_110 - .L_109)
.L_109:
        /*000c*/ 	.word	0x00000000
        /*0010*/ 	.short	0x0004
        /*0012*/ 	.short	0x0018
        /*0014*/ 	.byte	0x00, 0xf5, 0x21, 0x00


	//----- nvinfo : EIATTR_KPARAM_INFO
	.align		4
.L_110:
        /*0018*/ 	.byte	0x04, 0x17
        /*001a*/ 	.short	(.L_112 - .L_111)
.L_111:
        /*001c*/ 	.word	0x00000000
        /*0020*/ 	.short	0x0003
        /*0022*/ 	.short	0x0014
        /*0024*/ 	.byte	0x00, 0xf0, 0x11, 0x00


	//----- nvinfo : EIATTR_KPARAM_INFO
	.align		4
.L_112:
        /*0028*/ 	.byte	0x04, 0x17
        /*002a*/ 	.short	(.L_114 - .L_113)
.L_113:
        /*002c*/ 	.word	0x00000000
        /*0030*/ 	.short	0x0002
        /*0032*/ 	.short	0x0010
        /*0034*/ 	.byte	0x00, 0xf0, 0x11, 0x00


	//----- nvinfo : EIATTR_KPARAM_INFO
	.align		4
.L_114:
        /*0038*/ 	.byte	0x04, 0x17
        /*003a*/ 	.short	(.L_116 - .L_115)
.L_115:
        /*003c*/ 	.word	0x00000000
        /*0040*/ 	.short	0x0001
        /*0042*/ 	.short	0x0008
        /*0044*/ 	.byte	0x00, 0xf5, 0x21, 0x00


	//----- nvinfo : EIATTR_KPARAM_INFO
	.align		4
.L_116:
        /*0048*/ 	.byte	0x04, 0x17
        /*004a*/ 	.short	(.L_118 - .L_117)
.L_117:
        /*004c*/ 	.word	0x00000000
        /*0050*/ 	.short	0x0000
        /*0052*/ 	.short	0x0000
        /*0054*/ 	.byte	0x00, 0xf5, 0x21, 0x00


	//----- nvinfo : EIATTR_SPARSE_MMA_MASK
	.align		4
.L_118:
        /*0058*/ 	.byte	0x03, 0x50
        /*005a*/ 	.short	0x0000


	//----- nvinfo : EIATTR_MAXREG_COUNT
	.align		4
        /*005c*/ 	.byte	0x03, 0x1b
        /*005e*/ 	.short	0x00ff


	//----- nvinfo : EIATTR_MERCURY_ISA_VERSION
	.align		4
        /*0060*/ 	.byte	0x03, 0x5f
        /*0062*/ 	.short	0x0101


	//----- nvinfo : EIATTR_VRC_CTA_INIT_COUNT
	.align		4
        /*0064*/ 	.byte	0x02, 0x4a
	.zero		1
	.zero		1


	//----- nvinfo : EIATTR_EXIT_INSTR_OFFSETS
	.align		4
        /*0068*/ 	.byte	0x04, 0x1c
        /*006a*/ 	.short	(.L_120 - .L_119)


	//   ....[0]....
.L_119:
        /*006c*/ 	.word	0x00001870


	//   ....[1]....
        /*0070*/ 	.word	0x00001bc0


	//   ....[2]....
        /*0074*/ 	.word	0x00001da0


	//   ....[3]....
        /*0078*/ 	.word	0x00001e40


	//   ....[4]....
        /*007c*/ 	.word	0x00001fb0


	//----- nvinfo : EIATTR_CRS_STACK_SIZE
	.align		4
.L_120:
        /*0080*/ 	.byte	0x04, 0x1e
        /*0082*/ 	.short	(.L_122 - .L_121)
.L_121:
        /*0084*/ 	.word	0x00000000


	//----- nvinfo : EIATTR_CBANK_PARAM_SIZE
	.align		4
.L_122:
        /*0088*/ 	.byte	0x03, 0x19
        /*008a*/ 	.short	0x0020


	//----- nvinfo : EIATTR_PARAM_CBANK
	.align		4
        /*008c*/ 	.byte	0x04, 0x0a
        /*008e*/ 	.short	(.L_124 - .L_123)
	.align		4
.L_123:
        /*0090*/ 	.word	index@(.nv.constant0._Z13compute_linesPKfPfiiS1_)
        /*0094*/ 	.short	0x0380
        /*0096*/ 	.short	0x0020


	//----- nvinfo : EIATTR_SW_WAR
	.align		4
.L_124:
        /*0098*/ 	.byte	0x04, 0x36
        /*009a*/ 	.short	(.L_126 - .L_125)
.L_125:
        /*009c*/ 	.word	0x00000008
.L_126:


//--------------------- .nv.info._Z9copy_dataPfS_ --------------------------
	.section	.nv.info._Z9copy_dataPfS_,"",@"SHT_CUDA_INFO"
	.sectionflags	@""
	.align	4


	//----- nvinfo : EIATTR_CUDA_API_VERSION
	.align		4
        /*0000*/ 	.byte	0x04, 0x37
        /*0002*/ 	.short	(.L_128 - .L_127)
.L_127:
        /*0004*/ 	.word	0x00000082


	//----- nvinfo : EIATTR_KPARAM_INFO
	.align		4
.L_128:
        /*0008*/ 	.byte	0x04, 0x17
        /*000a*/ 	.short	(.L_130 - .L_129)
.L_129:
        /*000c*/ 	.word	0x00000000
        /*0010*/ 	.short	0x0001
        /*0012*/ 	.short	0x0008
        /*0014*/ 	.byte	0x00, 0xf5, 0x21, 0x00


	//----- nvinfo : EIATTR_KPARAM_INFO
	.align		4
.L_130:
        /*0018*/ 	.byte	0x04, 0x17
        /*001a*/ 	.short	(.L_132 - .L_131)
.L_131:
        /*001c*/ 	.word	0x00000000
        /*0020*/ 	.short	0x0000
        /*0022*/ 	.short	0x0000
        /*0024*/ 	.byte	0x00, 0xf5, 0x21, 0x00


	//----- nvinfo : EIATTR_SPARSE_MMA_MASK
	.align		4
.L_132:
        /*0028*/ 	.byte	0x03, 0x50
        /*002a*/ 	.short	0x0000


	//----- nvinfo : EIATTR_MAXREG_COUNT
	.align		4
        /*002c*/ 	.byte	0x03, 0x1b
        /*002e*/ 	.short	0x00ff


	//----- nvinfo : EIATTR_MERCURY_ISA_VERSION
	.align		4
        /*0030*/ 	.byte	0x03, 0x5f
        /*0032*/ 	.short	0x0101


	//----- nvinfo : EIATTR_VRC_CTA_INIT_COUNT
	.align		4
        /*0034*/ 	.byte	0x02, 0x4a
	.zero		1
	.zero		1


	//----- nvinfo : EIATTR_EXIT_INSTR_OFFSETS
	.align		4
        /*0038*/ 	.byte	0x04, 0x1c
        /*003a*/ 	.short	(.L_134 - .L_133)


	//   ....[0]....
.L_133:
        /*003c*/ 	.word	0x000000d0


	//----- nvinfo : EIATTR_CBANK_PARAM_SIZE
	.align		4
.L_134:
        /*0040*/ 	.byte	0x03, 0x19
        /*0042*/ 	.short	0x0010


	//----- nvinfo : EIATTR_PARAM_CBANK
	.align		4
        /*0044*/ 	.byte	0x04, 0x0a
        /*0046*/ 	.short	(.L_136 - .L_135)
	.align		4
.L_135:
        /*0048*/ 	.word	index@(.nv.constant0._Z9copy_dataPfS_)
        /*004c*/ 	.short	0x0380
        /*004e*/ 	.short	0x0010


	//----- nvinfo : EIATTR_SW_WAR
	.align		4
.L_136:
        /*0050*/ 	.byte	0x04, 0x36
        /*0052*/ 	.short	(.L_138 - .L_137)
.L_137:
        /*0054*/ 	.word	0x00000008
.L_138:


//--------------------- .nv.callgraph             --------------------------
	.section	.nv.callgraph,"",@"SHT_CUDA_CALLGRAPH"
	.align	4
	.sectionentsize	8
	.align		4
        /*0000*/ 	.word	0x00000000
	.align		4
        /*0004*/ 	.word	0xffffffff
	.align		4
        /*0008*/ 	.word	0x00000000
	.align		4
        /*000c*/ 	.word	0xfffffffe
	.align		4
        /*0010*/ 	.word	0x00000000
	.align		4
        /*0014*/ 	.word	0xfffffffd
	.align		4
        /*0018*/ 	.word	0x00000000
	.align		4
        /*001c*/ 	.word	0xfffffffc


//--------------------- .nv.constant4             --------------------------
	.section	.nv.constant4,"a",@progbits
	.align	8
	.align		8
.nv.constant4:
        /*0000*/ 	.dword	gpresums
	.align		8
        /*0008*/ 	.dword	sums
	.align		8
        /*0010*/ 	.dword	sums2


//--------------------- .text._Z14compute_presumPfi --------------------------
	.section	.text._Z14compute_presumPfi,"ax",@progbits
	.align	128
        .global         _Z14compute_presumPfi
        .type           _Z14compute_presumPfi,@function
        .size           _Z14compute_presumPfi,(.L_x_72 - _Z14compute_presumPfi)
        .other          _Z14compute_presumPfi,@"STO_CUDA_ENTRY STV_DEFAULT"
_Z14compute_presumPfi:
.text._Z14compute_presumPfi:
[----:B------:R-:W-:Y:S08]  /*0000*/  LDC R1, c[0x0][0x37c] ;  /* 0x0000df00ff017b82 */ /* 0x000ff00000000800 */
[----:B------:R-:W0:Y:S01]  /*0010*/  LDC R5, c[0x0][0x388] ;  /* 0x0000e200ff057b82 */ /* 0x000e220000000800 */
[----:B------:R-:W1:Y:S01]  /*0020*/  LDCU.64 UR6, c[0x0][0x358] ;  /* 0x00006b00ff0677ac */ /* 0x000e620008000a00 */
[----:B------:R-:W-:-:S06]  /*0030*/  HFMA2 R9, -RZ, RZ, 1.875, 0 ;  /* 0x3f800000ff097431 */ /* 0x000fcc00000001ff */
[----:B------:R-:W2:Y:S08]  /*0040*/  LDC.64 R2, c[0x0][0x380] ;  /* 0x0000e000ff027b82 */ /* 0x000eb00000000a00 */
[----:B------:R-:W1:Y:S01]  /*0050*/  LDC.64 R6, c[0x0][0x380] ;  /* 0x0000e000ff067b82 */ /* 0x000e620000000a00 */
[C---:B0-----:R-:W-:Y:S02]  /*0060*/  LEA R0, R5.reuse, 0xfffffffe, 0x1 ;  /* 0xfffffffe05007811 */ /* 0x041fe400078e08ff */
[----:B------:R-:W-:-:S02]  /*0070*/  ISETP.GE.AND P0, PT, R5, 0x3, PT ;  /* 0x000000030500780c */ /* 0x000fc40003f06270 */
[----:B------:R-:W-:Y:S01]  /*0080*/  ISETP.NE.AND P1, PT, R0, RZ, PT ;  /* 0x000000ff0000720c */ /* 0x000fe20003f25270 */
[----:B--2---:R-:W-:Y:S01]  /*0090*/  IMAD.WIDE R10, R5, 0x4, R2 ;  /* 0x00000004050a7825 */ /* 0x004fe200078e0202 */
[----:B-1----:R0:W-:Y:S04]  /*00a0*/  STG.E desc[UR6][R6.64], RZ ;  /* 0x000000ff06007986 */ /* 0x0021e8000c101906 */
[----:B------:R0:W-:Y:S07]  /*00b0*/  STG.E desc[UR6][R10.64+-0x4], RZ ;  /* 0xfffffcff0a007986 */ /* 0x0001ee000c101906 */
[----:B------:R-:W-:Y:S05]  /*00c0*/  @!P1 BRA `(.L_x_0) ;  /* 0x0000000000ac9947 */ /* 0x000fea0003800000 */
[----:B------:R-:W-:-:S04]  /*00d0*/  I2FP.F32.S32 R4, R0 ;  /* 0x0000000000047245 */ /* 0x000fc80000201400 */
[----:B------:R-:W-:-:S13]  /*00e0*/  FSETP.NAN.AND P1, PT, |R4|, |R4|, PT ;  /* 0x400000040400720b */ /* 0x000fda0003f28200 */
[----:B------:R-:W-:Y:S01]  /*00f0*/  @P1 FADD R9, R4, -0.26794922351837158203 ;  /* 0xbe8930a404091421 */ /* 0x000fe20000000000 */
[----:B------:R-:W-:Y:S06]  /*0100*/  @P1 BRA `(.L_x_0) ;  /* 0x00000000009c1947 */ /* 0x000fec0003800000 */
[----:B0-----:R-:W-:Y:S01]  /*0110*/  HFMA2 R6, -RZ, RZ, 1.9296875, -0.048675537109375 ;  /* 0x3fb8aa3bff067431 */ /* 0x001fe200000001ff */
[----:B------:R-:W-:Y:S01]  /*0120*/  MOV R7, 0x31137cd7 ;  /* 0x31137cd700077802 */ /* 0x000fe20000000f00 */
[----:B------:R-:W-:Y:S01]  /*0130*/  FMUL R12, R4, 0.5 ;  /* 0x3f000000040c7820 */ /* 0x000fe20000400000 */
[----:B------:R-:W-:-:S05]  /*0140*/  MOV R9, 0x3d8df1c8 ;  /* 0x3d8df1c800097802 */ /* 0x000fca0000000f00 */
[----:B------:R-:W0:Y:S01]  /*0150*/  FRND.TRUNC R12, R12 ;  /* 0x0000000c000c7307 */ /* 0x000e22000020d000 */
[----:B------:R-:W-:-:S04]  /*0160*/  FFMA R6, -R7, R6, 4.5025693395928101381e-08 ;  /* 0x3341624607067423 */ /* 0x000fc80000000106 */
[----:B------:R-:W-:-:S04]  /*0170*/  FFMA R6, R9, 1.9251366722983220825e-08, R6 ;  /* 0x32a55e3409067823 */ /* 0x000fc80000000006 */
[----:B------:R-:W-:-:S04]  /*0180*/  FFMA R6, -R7, 0.0017338222824037075043, R6 ;  /* 0x3ae3416c07067823 */ /* 0x000fc80000000106 */
[----:B------:R-:W-:Y:S01]  /*0190*/  FFMA R6, R9, 0.00057794078020378947258, R6 ;  /* 0x3a1780f309067823 */ /* 0x000fe20000000006 */
[----:B0-----:R-:W-:-:S03]  /*01a0*/  FADD R13, R12, R12 ;  /* 0x0000000c0c0d7221 */ /* 0x001fc60000000000 */
[----:B------:R-:W-:Y:S01]  /*01b0*/  FADD R7, R6, -1.9000085592269897461 ;  /* 0xbff3337b06077421 */ /* 0x000fe20000000000 */
[----:B------:R-:W-:-:S03]  /*01c0*/  FADD R13, R4, -R13 ;  /* 0x8000000d040d7221 */ /* 0x000fc60000000000 */
[----:B------:R-:W-:Y:S01]  /*01d0*/  FMUL R9, R4, R7 ;  /* 0x0000000704097220 */ /* 0x000fe20000400000 */
[----:B------:R-:W-:-:S03]  /*01e0*/  FADD R11, R7, 1.9000085592269897461 ;  /* 0x3ff3337b070b7421 */ /* 0x000fc60000000000 */
[----:B------:R-:W0:Y:S01]  /*01f0*/  FRND R8, R9 ;  /* 0x0000000900087307 */ /* 0x000e220000201000 */
[----:B------:R-:W-:Y:S01]  /*0200*/  FADD R6, R6, -R11 ;  /* 0x8000000b06067221 */ /* 0x000fe20000000000 */
[C---:B------:R-:W-:Y:S01]  /*0210*/  FFMA R7, R4.reuse, R7, -R9 ;  /* 0x0000000704077223 */ /* 0x040fe20000000809 */
[----:B------:R-:W-:Y:S01]  /*0220*/  HFMA2 R11, -RZ, RZ, 0.64013671875, -15.109375 ;  /* 0x391fcb8eff0b7431 */ /* 0x000fe200000001ff */
[C---:B------:R-:W-:Y:S02]  /*0230*/  FSETP.GT.AND P1, PT, |R9|.reuse, 152, PT ;  /* 0x431800000900780b */ /* 0x040fe40003f24200 */
[----:B------:R-:W-:Y:S02]  /*0240*/  FFMA R7, R4, R6, R7 ;  /* 0x0000000604077223 */ /* 0x000fe40000000007 */
[----:B------:R-:W1:Y:S01]  /*0250*/  F2I.NTZ R10, R9 ;  /* 0x00000009000a7305 */ /* 0x000e620000203100 */
[----:B0-----:R-:W-:Y:S01]  /*0260*/  FADD R6, R9, -R8 ;  /* 0x8000000809067221 */ /* 0x001fe20000000000 */
[----:B------:R-:W-:-:S03]  /*0270*/  FSETP.GT.AND P2, PT, R8, RZ, PT ;  /* 0x000000ff0800720b */ /* 0x000fc60003f44000 */
[----:B------:R-:W-:-:S04]  /*0280*/  FADD R6, R6, R7 ;  /* 0x0000000706067221 */ /* 0x000fc80000000000 */
[----:B------:R-:W-:-:S04]  /*0290*/  FFMA R7, R6, R11, 0.0013391353422775864601 ;  /* 0x3aaf85ed06077423 */ /* 0x000fc8000000000b */
[----:B------:R-:W-:-:S04]  /*02a0*/  FFMA R7, R6, R7, 0.0096188392490148544312 ;  /* 0x3c1d985606077423 */ /* 0x000fc80000000007 */
[----:B------:R-:W-:-:S04]  /*02b0*/  FFMA R7, R6, R7, 0.055503588169813156128 ;  /* 0x3d6357bb06077423 */ /* 0x000fc80000000007 */
[C---:B------:R-:W-:Y:S01]  /*02c0*/  FFMA R11, R6.reuse, R7, 0.24022644758224487305 ;  /* 0x3e75fdec060b7423 */ /* 0x040fe20000000007 */
[----:B------:R-:W-:Y:S02]  /*02d0*/  SEL R7, RZ, 0x83000000, P2 ;  /* 0x83000000ff077807 */ /* 0x000fe40001000000 */
[----:B------:R-:W-:Y:S01]  /*02e0*/  FSETP.GEU.AND P2, PT, R9, RZ, PT ;  /* 0x000000ff0900720b */ /* 0x000fe20003f4e000 */
[----:B------:R-:W-:Y:S01]  /*02f0*/  FFMA R11, R6, R11, 0.69314718246459960938 ;  /* 0x3f317218060b7423 */ /* 0x000fe2000000000b */
[----:B------:R-:W-:Y:S02]  /*0300*/  IADD3 R8, PT, PT, R7, 0x7f000000, RZ ;  /* 0x7f00000007087810 */ /* 0x000fe40007ffe0ff */
[----:B-1----:R-:W-:Y:S01]  /*0310*/  LEA R10, R10, -R7, 0x17 ;  /* 0x800000070a0a7211 */ /* 0x002fe200078eb8ff */
[----:B------:R-:W-:Y:S01]  /*0320*/  FFMA R11, R6, R11, 1 ;  /* 0x3f800000060b7423 */ /* 0x000fe2000000000b */
[----:B------:R-:W-:Y:S02]  /*0330*/  FSEL R9, RZ, +INF , !P2 ;  /* 0x7f800000ff097808 */ /* 0x000fe40005000000 */
[----:B------:R-:W-:Y:S01]  /*0340*/  FSETP.NEU.AND P2, PT, |R13|, 1, PT ;  /* 0x3f8000000d00780b */ /* 0x000fe20003f4d200 */
[----:B------:R-:W-:-:S04]  /*0350*/  FMUL R11, R8, R11 ;  /* 0x0000000b080b7220 */ /* 0x000fc80000400000 */
[----:B------:R-:W-:-:S05]  /*0360*/  @!P1 FMUL R9, R10, R11 ;  /* 0x0000000b0a099220 */ /* 0x000fca0000400000 */
[----:B------:R-:W-:-:S07]  /*0370*/  FSEL R9, R9, -R9, P2 ;  /* 0x8000000909097208 */ /* 0x000fce0001000000 */
.L_x_0:
[----:B------:R-:W-:Y:S05]  /*0380*/  @!P0 EXIT ;  /* 0x000000000000894d */ /* 0x000fea0003800000 */
[----:B------:R-:W-:Y:S01]  /*0390*/  IADD3 R0, PT, PT, R0, -R5, RZ ;  /* 0x8000000500007210 */ /* 0x000fe20007ffe0ff */
[----:B0-----:R-:W-:Y:S01]  /*03a0*/  HFMA2 R11, -RZ, RZ, 0, 5.9604644775390625e-08 ;  /* 0x00000001ff0b7431 */ /* 0x001fe200000001ff */
[----:B------:R-:W-:Y:S02]  /*03b0*/  MOV R10, 0xbe8930a4 ;  /* 0xbe8930a4000a7802 */ /* 0x000fe40000000f00 */
[C---:B------:R-:W-:Y:S02]  /*03c0*/  IADD3 R4, PT, PT, R0.reuse, -0x1, RZ ;  /* 0xffffffff00047810 */ /* 0x040fe40007ffe0ff */
[----:B------:R-:W-:Y:S02]  /*03d0*/  LOP3.LUT R16, R0, 0x7, RZ, 0xc0, !PT ;  /* 0x0000000700107812 */ /* 0x000fe400078ec0ff */
[----:B------:R-:W-:-:S13]  /*03e0*/  ISETP.GE.U32.AND P0, PT, R4, 0x7, PT ;  /* 0x000000070400780c */ /* 0x000fda0003f06070 */
[----:B------:R-:W-:Y:S05]  /*03f0*/  @!P0 BRA `(.L_x_1) ;  /* 0x0000000000c88947 */ /* 0x000fea0003800000 */
[----:B------:R-:W0:Y:S01]  /*0400*/  LDCU.64 UR4, c[0x0][0x380] ;  /* 0x00007000ff0477ac */ /* 0x000e220008000a00 */
[----:B------:R-:W-:Y:S02]  /*0410*/  LOP3.LUT R8, R0, 0xfffffff8, RZ, 0xc0, !PT ;  /* 0xfffffff800087812 */ /* 0x000fe400078ec0ff */
[----:B------:R-:W-:Y:S02]  /*0420*/  MOV R10, 0xbe8930a4 ;  /* 0xbe8930a4000a7802 */ /* 0x000fe40000000f00 */
[----:B------:R-:W-:Y:S02]  /*0430*/  MOV R4, RZ ;  /* 0x000000ff00047202 */ /* 0x000fe40000000f00 */
[----:B------:R-:W-:Y:S01]  /*0440*/  IADD3 R8, PT, PT, -R8, RZ, RZ ;  /* 0x000000ff08087210 */ /* 0x000fe20007ffe1ff */
[----:B0-----:R-:W-:-:S04]  /*0450*/  UIADD3 UR4, UP0, UPT, UR4, 0x10, URZ ;  /* 0x0000001004047890 */ /* 0x001fc8000ff1e0ff */
[----:B------:R-:W-:Y:S02]  /*0460*/  UIADD3.X UR5, UPT, UPT, URZ, UR5, URZ, UP0, !UPT ;  /* 0x00000005ff057290 */ /* 0x000fe400087fe4ff */
[----:B------:R-:W-:-:S04]  /*0470*/  MOV R18, UR4 ;  /* 0x0000000400127c02 */ /* 0x000fc80008000f00 */
[----:B------:R-:W-:-:S07]  /*0480*/  MOV R27, UR5 ;  /* 0x00000005001b7c02 */ /* 0x000fce0008000f00 */
.L_x_2:
[C---:B-1----:R-:W-:Y:S01]  /*0490*/  FMUL R6, R10.reuse, -0.26794922351837158203 ;  /* 0xbe8930a40a067820 */ /* 0x042fe20000400000 */
[----:B------:R-:W-:Y:S01]  /*04a0*/  FMUL R7, R9, -3.7320504188537597656 ;  /* 0xc06ed9ea09077820 */ /* 0x000fe20000400000 */
[----:B------:R-:W-:Y:S01]  /*04b0*/  FADD R9, R10, R9 ;  /* 0x000000090a097221 */ /* 0x000fe20000000000 */
[----:B------:R-:W-:Y:S01]  /*04c0*/  IADD3 R8, PT, PT, R8, 0x8, RZ ;  /* 0x0000000808087810 */ /* 0x000fe20007ffe0ff */
[C---:B------:R-:W-:Y:S01]  /*04d0*/  FMUL R12, R6.reuse, -0.26794922351837158203 ;  /* 0xbe8930a4060c7820 */ /* 0x040fe20000400000 */
[----:B------:R-:W-:Y:S01]  /*04e0*/  FMUL R13, R7, -3.7320504188537597656 ;  /* 0xc06ed9ea070d7820 */ /* 0x000fe20000400000 */
[----:B------:R-:W-:Y:S01]  /*04f0*/  FADD R11, R6, R7 ;  /* 0x00000007060b7221 */ /* 0x000fe20000000000 */
[----:B------:R-:W-:Y:S01]  /*0500*/  MOV R6, R18 ;  /* 0x0000001200067202 */ /* 0x000fe20000000f00 */
[C---:B------:R-:W-:Y:S01]  /*0510*/  FMUL R14, R12.reuse, -0.26794922351837158203 ;  /* 0xbe8930a40c0e7820 */ /* 0x040fe20000400000 */
[----:B------:R-:W-:Y:S01]  /*0520*/  FMUL R15, R13, -3.7320504188537597656 ;  /* 0xc06ed9ea0d0f7820 */ /* 0x000fe20000400000 */
[----:B------:R-:W-:Y:S01]  /*0530*/  FADD R13, R12, R13 ;  /* 0x0000000d0c0d7221 */ /* 0x000fe20000000000 */
[----:B------:R-:W-:Y:S01]  /*0540*/  ISETP.NE.AND P0, PT, R8, RZ, PT ;  /* 0x000000ff0800720c */ /* 0x000fe20003f05270 */
[C---:B------:R-:W-:Y:S01]  /*0550*/  FMUL R10, R14.reuse, -0.26794922351837158203 ;  /* 0xbe8930a40e0a7820 */ /* 0x040fe20000400000 */
[----:B------:R-:W-:Y:S01]  /*0560*/  FMUL R17, R15, -3.7320504188537597656 ;  /* 0xc06ed9ea0f117820 */ /* 0x000fe20000400000 */
[----:B------:R-:W-:Y:S01]  /*0570*/  FADD R15, R14, R15 ;  /* 0x0000000f0e0f7221 */ /* 0x000fe20000000000 */
[----:B------:R-:W-:Y:S01]  /*0580*/  MOV R7, R27 ;  /* 0x0000001b00077202 */ /* 0x000fe20000000f00 */
[C---:B------:R-:W-:Y:S01]  /*0590*/  FMUL R12, R10.reuse, -0.26794922351837158203 ;  /* 0xbe8930a40a0c7820 */ /* 0x040fe20000400000 */
[----:B------:R-:W-:Y:S01]  /*05a0*/  FMUL R19, R17, -3.7320504188537597656 ;  /* 0xc06ed9ea11137820 */ /* 0x000fe20000400000 */
[----:B------:R-:W-:Y:S01]  /*05b0*/  FADD R17, R10, R17 ;  /* 0x000000110a117221 */ /* 0x000fe20000000000 */
[----:B------:R-:W-:Y:S01]  /*05c0*/  IADD3 R4, PT, PT, R4, 0x8, RZ ;  /* 0x0000000804047810 */ /* 0x000fe20007ffe0ff */
[C---:B------:R-:W-:Y:S01]  /*05d0*/  FMUL R18, R12.reuse, -0.26794922351837158203 ;  /* 0xbe8930a40c127820 */ /* 0x040fe20000400000 */
[----:B------:R-:W-:Y:S01]  /*05e0*/  FMUL R21, R19, -3.7320504188537597656 ;  /* 0xc06ed9ea13157820 */ /* 0x000fe20000400000 */
[----:B------:R-:W-:Y:S01]  /*05f0*/  FADD R19, R12, R19 ;  /* 0x000000130c137221 */ /* 0x000fe20000000000 */
[----:B------:R0:W-:Y:S01]  /*0600*/  STG.E desc[UR6][R6.64+-0xc], R9 ;  /* 0xfffff40906007986 */ /* 0x0001e2000c101906 */
[C---:B------:R-:W-:Y:S01]  /*0610*/  FMUL R14, R18.reuse, -0.26794922351837158203 ;  /* 0xbe8930a4120e7820 */ /* 0x040fe20000400000 */
[----:B------:R-:W-:Y:S01]  /*0620*/  FMUL R23, R21, -3.7320504188537597656 ;  /* 0xc06ed9ea15177820 */ /* 0x000fe20000400000 */
[----:B------:R-:W-:Y:S01]  /*0630*/  FADD R21, R18, R21 ;  /* 0x0000001512157221 */ /* 0x000fe20000000000 */
[----:B------:R-:W-:Y:S01]  /*0640*/  IADD3 R18, P1, PT, R6, 0x20, RZ ;  /* 0x0000002006127810 */ /* 0x000fe20007f3e0ff */
[----:B------:R1:W-:Y:S01]  /*0650*/  STG.E desc[UR6][R6.64+-0x8], R11 ;  /* 0xfffff80b06007986 */ /* 0x0003e2000c101906 */
[C---:B------:R-:W-:Y:S01]  /*0660*/  FADD R25, R14.reuse, R23 ;  /* 0x000000170e197221 */ /* 0x040fe20000000000 */
[----:B------:R-:W-:Y:S01]  /*0670*/  FMUL R10, R14, -0.26794922351837158203 ;  /* 0xbe8930a40e0a7820 */ /* 0x000fe20000400000 */
[----:B------:R-:W-:Y:S01]  /*0680*/  IADD3.X R27, PT, PT, RZ, R7, RZ, P1, !PT ;  /* 0x00000007ff1b7210 */ /* 0x000fe20000ffe4ff */
[----:B------:R1:W-:Y:S01]  /*0690*/  STG.E desc[UR6][R6.64+-0x4], R13 ;  /* 0xfffffc0d06007986 */ /* 0x0003e2000c101906 */
[----:B0-----:R-:W-:-:S03]  /*06a0*/  FMUL R9, R23, -3.7320504188537597656 ;  /* 0xc06ed9ea17097820 */ /* 0x001fc60000400000 */
[----:B------:R1:W-:Y:S04]  /*06b0*/  STG.E desc[UR6][R6.64], R15 ;  /* 0x0000000f06007986 */ /* 0x0003e8000c101906 */
[----:B------:R1:W-:Y:S04]  /*06c0*/  STG.E desc[UR6][R6.64+0x4], R17 ;  /* 0x0000041106007986 */ /* 0x0003e8000c101906 */
[----:B------:R1:W-:Y:S04]  /*06d0*/  STG.E desc[UR6][R6.64+0x8], R19 ;  /* 0x0000081306007986 */ /* 0x0003e8000c101906 */
[----:B------:R1:W-:Y:S04]  /*06e0*/  STG.E desc[UR6][R6.64+0xc], R21 ;  /* 0x00000c1506007986 */ /* 0x0003e8000c101906 */
[----:B------:R1:W-:Y:S01]  /*06f0*/  STG.E desc[UR6][R6.64+0x10], R25 ;  /* 0x0000101906007986 */ /* 0x0003e2000c101906 */
[----:B------:R-:W-:Y:S05]  /*0700*/  @P0 BRA `(.L_x_2) ;  /* 0xfffffffc00600947 */ /* 0x000fea000383ffff */
[----:B-1----:R-:W-:-:S07]  /*0710*/  IADD3 R11, PT, PT, R4, 0x1, RZ ;  /* 0x00000001040b7810 */ /* 0x002fce0007ffe0ff */
.L_x_1:
[----:B------:R-:W-:-:S13]  /*0720*/  ISETP.NE.AND P0, PT, R16, RZ, PT ;  /* 0x000000ff1000720c */ /* 0x000fda0003f05270 */
[----:B------:R-:W-:Y:S05]  /*0730*/  @!P0 EXIT ;  /* 0x000000000000894d */ /* 0x000fea0003800000 */
[----:B------:R-:W-:Y:S02]  /*0740*/  ISETP.GE.U32.AND P0, PT, R16, 0x4, PT ;  /* 0x000000041000780c */ /* 0x000fe40003f06070 */
[----:B------:R-:W-:-:S04]  /*0750*/  LOP3.LUT R0, R0, 0x3, RZ, 0xc0, !PT ;  /* 0x0000000300007812 */ /* 0x000fc800078ec0ff */
[----:B------:R-:W-:-:S07]  /*0760*/  ISETP.NE.AND P1, PT, R0, RZ, PT ;  /* 0x000000ff0000720c */ /* 0x000fce0003f25270 */
[----:B------:R-:W-:Y:S06]  /*0770*/  @!P0 BRA `(.L_x_3) ;  /* 0x0000000000488947 */ /* 0x000fec0003800000 */
[----:B------:R-:W-:Y:S01]  /*0780*/  FMUL R4, R10, -0.26794922351837158203 ;  /* 0xbe8930a40a047820 */ /* 0x000fe20000400000 */
[C---:B------:R-:W-:Y:S01]  /*0790*/  FMUL R15, R9.reuse, -3.7320504188537597656 ;  /* 0xc06ed9ea090f7820 */ /* 0x040fe20000400000 */
[----:B------:R-:W-:Y:S01]  /*07a0*/  FADD R13, R9, R10 ;  /* 0x0000000a090d7221 */ /* 0x000fe20000000000 */
[----:B------:R-:W-:-:S04]  /*07b0*/  IMAD.WIDE.U32 R6, R11, 0x4, R2 ;  /* 0x000000040b067825 */ /* 0x000fc800078e0002 */
[C---:B------:R-:W-:Y:S01]  /*07c0*/  FMUL R8, R4.reuse, -0.26794922351837158203 ;  /* 0xbe8930a404087820 */ /* 0x040fe20000400000 */
[----:B------:R-:W-:Y:S01]  /*07d0*/  FMUL R17, R15, -3.7320504188537597656 ;  /* 0xc06ed9ea0f117820 */ /* 0x000fe20000400000 */
[----:B------:R-:W-:Y:S01]  /*07e0*/  FADD R15, R4, R15 ;  /* 0x0000000f040f7221 */ /* 0x000fe20000000000 */
[----:B------:R-:W-:Y:S01]  /*07f0*/  IADD3 R11, PT, PT, R11, 0x4, RZ ;  /* 0x000000040b0b7810 */ /* 0x000fe20007ffe0ff */
[C---:B------:R-:W-:Y:S01]  /*0800*/  FMUL R10, R8.reuse, -0.26794922351837158203 ;  /* 0xbe8930a4080a7820 */ /* 0x040fe20000400000 */
[----:B------:R-:W-:Y:S01]  /*0810*/  FMUL R9, R17, -3.7320504188537597656 ;  /* 0xc06ed9ea11097820 */ /* 0x000fe20000400000 */
[----:B------:R-:W-:Y:S01]  /*0820*/  FADD R17, R8, R17 ;  /* 0x0000001108117221 */ /* 0x000fe20000000000 */
[----:B------:R0:W-:Y:S02]  /*0830*/  STG.E desc[UR6][R6.64], R13 ;  /* 0x0000000d06007986 */ /* 0x0001e4000c101906 */
[C---:B------:R-:W-:Y:S01]  /*0840*/  FADD R19, R10.reuse, R9 ;  /* 0x000000090a137221 */ /* 0x040fe20000000000 */
[----:B------:R-:W-:Y:S01]  /*0850*/  FMUL R10, R10, -0.26794922351837158203 ;  /* 0xbe8930a40a0a7820 */ /* 0x000fe20000400000 */
[----:B------:R0:W-:Y:S01]  /*0860*/  STG.E desc[UR6][R6.64+0x4], R15 ;  /* 0x0000040f06007986 */ /* 0x0001e2000c101906 */
[----:B------:R-:W-:-:S03]  /*0870*/  FMUL R9, R9, -3.7320504188537597656 ;  /* 0xc06ed9ea09097820 */ /* 0x000fc60000400000 */
[----:B------:R0:W-:Y:S04]  /*0880*/  STG.E desc[UR6][R6.64+0x8], R17 ;  /* 0x0000081106007986 */ /* 0x0001e8000c101906 */
[----:B------:R0:W-:Y:S02]  /*0890*/  STG.E desc[UR6][R6.64+0xc], R19 ;  /* 0x00000c1306007986 */ /* 0x0001e4000c101906 */
.L_x_3:
[----:B------:R-:W-:Y:S05]  /*08a0*/  @!P1 EXIT ;  /* 0x000000000000994d */ /* 0x000fea0003800000 */
[----:B------:R-:W-:Y:S02]  /*08b0*/  ISETP.NE.AND P0, PT, R0, 0x1, PT ;  /* 0x000000010000780c */ /* 0x000fe40003f05270 */
[----:B------:R-:W-:-:S04]  /*08c0*/  LOP3.LUT R5, R5, 0x1, RZ, 0xc0, !PT ;  /* 0x0000000105057812 */ /* 0x000fc800078ec0ff */
[----:B------:R-:W-:-:S07]  /*08d0*/  ISETP.NE.U32.AND P1, PT, R5, 0x1, PT ;  /* 0x000000010500780c */ /* 0x000fce0003f25070 */
[----:B------:R-:W-:Y:S06]  /*08e0*/  @!P0 BRA `(.L_x_4) ;  /* 0x0000000000288947 */ /* 0x000fec0003800000 */
[----:B------:R-:W-:Y:S01]  /*08f0*/  FMUL R0, R10, -0.26794922351837158203 ;  /* 0xbe8930a40a007820 */ /* 0x000fe20000400000 */
[C---:B0-----:R-:W-:Y:S01]  /*0900*/  FMUL R13, R9.reuse, -3.7320504188537597656 ;  /* 0xc06ed9ea090d7820 */ /* 0x041fe20000400000 */
[----:B------:R-:W-:Y:S01]  /*0910*/  FADD R7, R9, R10 ;  /* 0x0000000a09077221 */ /* 0x000fe20000000000 */
[----:B------:R-:W-:-:S04]  /*0920*/  IMAD.WIDE.U32 R4, R11, 0x4, R2 ;  /* 0x000000040b047825 */ /* 0x000fc800078e0002 */
[C---:B------:R-:W-:Y:S01]  /*0930*/  FMUL R10, R0.reuse, -0.26794922351837158203 ;  /* 0xbe8930a4000a7820 */ /* 0x040fe20000400000 */
[----:B------:R-:W-:Y:S01]  /*0940*/  FADD R15, R0, R13 ;  /* 0x0000000d000f7221 */ /* 0x000fe20000000000 */
[----:B------:R-:W-:Y:S01]  /*0950*/  FMUL R9, R13, -3.7320504188537597656 ;  /* 0xc06ed9ea0d097820 */ /* 0x000fe20000400000 */
[----:B------:R-:W-:Y:S01]  /*0960*/  IADD3 R11, PT, PT, R11, 0x2, RZ ;  /* 0x000000020b0b7810 */ /* 0x000fe20007ffe0ff */
[----:B------:R1:W-:Y:S04]  /*0970*/  STG.E desc[UR6][R4.64], R7 ;  /* 0x0000000704007986 */ /* 0x0003e8000c101906 */
[----:B------:R1:W-:Y:S02]  /*0980*/  STG.E desc[UR6][R4.64+0x4], R15 ;  /* 0x0000040f04007986 */ /* 0x0003e4000c101906 */
.L_x_4:
[----:B------:R-:W-:Y:S05]  /*0990*/  @P1 EXIT ;  /* 0x000000000000194d */ /* 0x000fea0003800000 */
[----:B------:R-:W-:Y:S01]  /*09a0*/  FADD R9, R10, R9 ;  /* 0x000000090a097221 */ /* 0x000fe20000000000 */
[----:B------:R-:W-:-:S05]  /*09b0*/  IMAD.WIDE.U32 R2, R11, 0x4, R2 ;  /* 0x000000040b027825 */ /* 0x000fca00078e0002 */
[----:B------:R-:W-:Y:S01]  /*09c0*/  STG.E desc[UR6][R2.64], R9 ;  /* 0x0000000902007986 */ /* 0x000fe2000c101906 */
[----:B------:R-:W-:Y:S05]  /*09d0*/  EXIT ;  /* 0x000000000000794d */ /* 0x000fea0003800000 */
.L_x_5:
[----:B------:R-:W-:-:S00]  /*09e0*/  BRA `(.L_x_5) ;  /* 0xfffffffc00fc7947 */ /* 0x000fc0000383ffff */
[----:B------:R-:W-:-:S00]  /*09f0*/  NOP ;  /* 0x0000000000007918 */ /* 0x000fc00000000000 */
        /* <DEDUP_REMOVED lines=8> */
.L_x_72:


//--------------------- .text._Z4com2PKfPfS0_i    --------------------------
	.section	.text._Z4com2PKfPfS0_i,"ax",@progbits
	.align	128
        .global         _Z4com2PKfPfS0_i
        .type           _Z4com2PKfPfS0_i,@function
        .size           _Z4com2PKfPfS0_i,(.L_x_73 - _Z4com2PKfPfS0_i)
        .other          _Z4com2PKfPfS0_i,@"STO_CUDA_ENTRY STV_DEFAULT"
_Z4com2PKfPfS0_i:
.text._Z4com2PKfPfS0_i:
[----:B------:R-:W-:Y:S01]  /*0000*/  LDC R1, c[0x0][0x37c] ;  /* 0x0000df00ff017b82 */ /* 0x000fe20000000800 */
[----:B------:R-:W0:Y:S07]  /*0010*/  LDCU UR8, c[0x0][0x360] ;  /* 0x00006c00ff0877ac */ /* 0x000e2e0008000800 */
[----:B------:R-:W1:Y:S01]  /*0020*/  LDC R0, c[0x0][0x398] ;  /* 0x0000e600ff007b82 */ /* 0x000e620000000800 */
[----:B------:R-:W2:Y:S01]  /*0030*/  S2R R8, SR_TID.X ;  /* 0x0000000000087919 */ /* 0x000ea20000002100 */
[----:B------:R-:W3:Y:S06]  /*0040*/  LDCU.64 UR6, c[0x0][0x358] ;  /* 0x00006b00ff0677ac */ /* 0x000eec0008000a00 */
[----:B------:R-:W4:Y:S01]  /*0050*/  S2UR UR9, SR_CTAID.X ;  /* 0x00000000000979c3 */ /* 0x000f220000002500 */
[----:B0-----:R-:W0:Y:S01]  /*0060*/  I2F.U32.RP R4, UR8 ;  /* 0x0000000800047d06 */ /* 0x001e220008209000 */
[----:B------:R-:W-:-:S07]  /*0070*/  ISETP.NE.U32.AND P2, PT, RZ, UR8, PT ;  /* 0x00000008ff007c0c */ /* 0x000fce000bf45070 */
[----:B0-----:R-:W0:Y:S02]  /*0080*/  MUFU.RCP R4, R4 ;  /* 0x0000000400047308 */ /* 0x001e240000001000 */
[----:B0-----:R-:W-:-:S06]  /*0090*/  IADD3 R2, PT, PT, R4, 0xffffffe, RZ ;  /* 0x0ffffffe04027810 */ /* 0x001fcc0007ffe0ff */
[----:B------:R0:W5:Y:S02]  /*00a0*/  F2I.FTZ.U32.TRUNC.NTZ R3, R2 ;  /* 0x0000000200037305 */ /* 0x000164000021f000 */
[----:B0-----:R-:W-:Y:S01]  /*00b0*/  HFMA2 R2, -RZ, RZ, 0, 0 ;  /* 0x00000000ff027431 */ /* 0x001fe200000001ff */
[----:B-----5:R-:W-:-:S05]  /*00c0*/  IADD3 R5, PT, PT, RZ, -R3, RZ ;  /* 0x80000003ff057210 */ /* 0x020fca0007ffe0ff */
[----:B------:R-:W-:-:S04]  /*00d0*/  IMAD R5, R5, UR8, RZ ;  /* 0x0000000805057c24 */ /* 0x000fc8000f8e02ff */
[----:B------:R-:W-:-:S06]  /*00e0*/  IMAD.HI.U32 R3, R3, R5, R2 ;  /* 0x0000000503037227 */ /* 0x000fcc00078e0002 */
[----:B-1----:R-:W-:-:S05]  /*00f0*/  IMAD.HI.U32 R7, R3, R0, RZ ;  /* 0x0000000003077227 */ /* 0x002fca00078e00ff */
[----:B------:R-:W-:-:S05]  /*0100*/  IADD3 R3, PT, PT, -R7, RZ, RZ ;  /* 0x000000ff07037210 */ /* 0x000fca0007ffe1ff */
[----:B------:R-:W-:-:S05]  /*0110*/  IMAD R3, R3, UR8, R0 ;  /* 0x0000000803037c24 */ /* 0x000fca000f8e0200 */
[----:B------:R-:W-:-:S13]  /*0120*/  ISETP.GE.U32.AND P0, PT, R3, UR8, PT ;  /* 0x0000000803007c0c */ /* 0x000fda000bf06070 */
[----:B------:R-:W-:Y:S02]  /*0130*/  @P0 IADD3 R3, PT, PT, R3, -UR8, RZ ;  /* 0x8000000803030c10 */ /* 0x000fe4000fffe0ff */
[----:B------:R-:W-:Y:S02]  /*0140*/  @P0 IADD3 R7, PT, PT, R7, 0x1, RZ ;  /* 0x0000000107070810 */ /* 0x000fe40007ffe0ff */
[----:B------:R-:W-:-:S13]  /*0150*/  ISETP.GE.U32.AND P1, PT, R3, UR8, PT ;  /* 0x0000000803007c0c */ /* 0x000fda000bf26070 */
[----:B------:R-:W-:Y:S02]  /*0160*/  @P1 IADD3 R7, PT, PT, R7, 0x1, RZ ;  /* 0x0000000107071810 */ /* 0x000fe40007ffe0ff */
[----:B------:R-:W-:-:S04]  /*0170*/  @!P2 LOP3.LUT R7, RZ, UR8, RZ, 0x33, !PT ;  /* 0x00000008ff07ac12 */ /* 0x000fc8000f8e33ff */
[----:B------:R-:W0:Y:S01]  /*0180*/  I2F.U32.RP R4, R7 ;  /* 0x0000000700047306 */ /* 0x000e220000209000 */
[----:B------:R-:W-:-:S07]  /*0190*/  ISETP.NE.U32.AND P2, PT, R7, RZ, PT ;  /* 0x000000ff0700720c */ /* 0x000fce0003f45070 */
[----:B0-----:R-:W0:Y:S02]  /*01a0*/  MUFU.RCP R4, R4 ;  /* 0x0000000400047308 */ /* 0x001e240000001000 */
[----:B0-----:R-:W-:-:S06]  /*01b0*/  IADD3 R2, PT, PT, R4, 0xffffffe, RZ ;  /* 0x0ffffffe04027810 */ /* 0x001fcc0007ffe0ff */
[----:B------:R0:W1:Y:S02]  /*01c0*/  F2I.FTZ.U32.TRUNC.NTZ R3, R2 ;  /* 0x0000000200037305 */ /* 0x000064000021f000 */
[----:B0-----:R-:W-:Y:S01]  /*01d0*/  MOV R2, RZ ;  /* 0x000000ff00027202 */ /* 0x001fe20000000f00 */
[----:B-1----:R-:W-:-:S05]  /*01e0*/  IMAD R5, R7, R3, RZ ;  /* 0x0000000307057224 */ /* 0x002fca00078e02ff */
[----:B------:R-:W-:-:S05]  /*01f0*/  IADD3 R5, PT, PT, -R5, RZ, RZ ;  /* 0x000000ff05057210 */ /* 0x000fca0007ffe1ff */
[----:B------:R-:W-:Y:S02]  /*0200*/  IMAD.HI.U32 R3, R3, R5, R2 ;  /* 0x0000000503037227 */ /* 0x000fe400078e0002 */
[----:B------:R-:W0:Y:S04]  /*0210*/  LDC.64 R4, c[0x0][0x380] ;  /* 0x0000e000ff047b82 */ /* 0x000e280000000a00 */
[----:B----4-:R-:W-:-:S05]  /*0220*/  IMAD.HI.U32 R3, R3, UR9, RZ ;  /* 0x0000000903037c27 */ /* 0x010fca000f8e00ff */
[----:B------:R-:W-:-:S05]  /*0230*/  IADD3 R6, PT, PT, -R3, RZ, RZ ;  /* 0x000000ff03067210 */ /* 0x000fca0007ffe1ff */
[----:B------:R-:W-:-:S05]  /*0240*/  IMAD R6, R7, R6, UR9 ;  /* 0x0000000907067e24 */ /* 0x000fca000f8e0206 */
[----:B------:R-:W-:-:S13]  /*0250*/  ISETP.GE.U32.AND P0, PT, R6, R7, PT ;  /* 0x000000070600720c */ /* 0x000fda0003f06070 */
[----:B------:R-:W-:Y:S02]  /*0260*/  @P0 IADD3 R6, PT, PT, -R7, R6, RZ ;  /* 0x0000000607060210 */ /* 0x000fe40007ffe1ff */
[----:B------:R-:W-:Y:S02]  /*0270*/  @P0 IADD3 R3, PT, PT, R3, 0x1, RZ ;  /* 0x0000000103030810 */ /* 0x000fe40007ffe0ff */
[----:B------:R-:W-:-:S13]  /*0280*/  ISETP.GE.U32.AND P1, PT, R6, R7, PT ;  /* 0x000000070600720c */ /* 0x000fda0003f26070 */
[----:B------:R-:W-:Y:S02]  /*0290*/  @P1 IADD3 R3, PT, PT, R3, 0x1, RZ ;  /* 0x0000000103031810 */ /* 0x000fe40007ffe0ff */
[----:B------:R-:W-:-:S05]  /*02a0*/  @!P2 LOP3.LUT R3, RZ, R7, RZ, 0x33, !PT ;  /* 0x00000007ff03a212 */ /* 0x000fca00078e33ff */
[----:B------:R-:W-:-:S05]  /*02b0*/  IMAD R26, R3, UR8, RZ ;  /* 0x00000008031a7c24 */ /* 0x000fca000f8e02ff */
[----:B--2---:R-:W-:-:S05]  /*02c0*/  IADD3 R9, PT, PT, R26, R8, RZ ;  /* 0x000000081a097210 */ /* 0x004fca0007ffe0ff */
[----:B0-----:R-:W-:-:S06]  /*02d0*/  IMAD.WIDE.U32 R4, R9, 0x4, R4 ;  /* 0x0000000409047825 */ /* 0x001fcc00078e0004 */
[----:B---3--:R-:W2:Y:S01]  /*02e0*/  LDG.E R4, desc[UR6][R4.64] ;  /* 0x0000000604047981 */ /* 0x008ea2000c1e1900 */
[----:B------:R-:W0:Y:S01]  /*02f0*/  S2UR UR5, SR_CgaCtaId ;  /* 0x00000000000579c3 */ /* 0x000e220000008800 */
[----:B------:R-:W-:Y:S01]  /*0300*/  UMOV UR4, 0x400 ;  /* 0x0000040000047882 */ /* 0x000fe20000000000 */
[----:B------:R-:W-:-:S05]  /*0310*/  IADD3 R2, PT, PT, -R3, RZ, RZ ;  /* 0x000000ff03027210 */ /* 0x000fca0007ffe1ff */
[----:B------:R-:W-:Y:S02]  /*0320*/  IMAD R3, R7, R2, UR9 ;  /* 0x0000000907037e24 */ /* 0x000fe4000f8e0202 */
[----:B------:R-:W-:Y:S01]  /*0330*/  HFMA2 R7, -RZ, RZ, 0, 0 ;  /* 0x00000000ff077431 */ /* 0x000fe200000001ff */
[----:B------:R-:W-:Y:S01]  /*0340*/  MOV R2, 0x20 ;  /* 0x0000002000027802 */ /* 0x000fe20000000f00 */
[----:B------:R-:W-:Y:S01]  /*0350*/  IMAD R3, R3, UR8, R8 ;  /* 0x0000000803037c24 */ /* 0x000fe2000f8e0208 */
[----:B0-----:R-:W-:-:S03]  /*0360*/  ULEA UR5, UR5, UR4, 0x18 ;  /* 0x0000000405057291 */ /* 0x001fc6000f8ec0ff */
[----:B------:R-:W-:-:S03]  /*0370*/  UMOV UR4, URZ ;  /* 0x000000ff00047c82 */ /* 0x000fc60008000000 */
[----:B------:R-:W-:-:S05]  /*0380*/  LEA R9, R8, UR5, 0x2 ;  /* 0x0000000508097c11 */ /* 0x000fca000f8e10ff */
[----:B--2---:R0:W-:Y:S01]  /*0390*/  STS [R9], R4 ;  /* 0x0000000409007388 */ /* 0x0041e20000000800 */
[----:B------:R-:W-:Y:S06]  /*03a0*/  BAR.SYNC.DEFER_BLOCKING 0x0 ;  /* 0x0000000000007b1d */ /* 0x000fec0000010000 */
.L_x_6:
[----:B0-----:R-:W0:Y:S01]  /*03b0*/  LDC.64 R8, c[0x0][0x390] ;  /* 0x0000e400ff087b82 */ /* 0x001e220000000a00 */
[----:B------:R-:W-:-:S05]  /*03c0*/  IADD3 R4, PT, PT, R26, UR4, RZ ;  /* 0x000000041a047c10 */ /* 0x000fca000fffe0ff */
[----:B------:R-:W-:-:S04]  /*03d0*/  IMAD R5, R4, R0, R3 ;  /* 0x0000000004057224 */ /* 0x000fc800078e0203 */
[----:B0-----:R-:W-:-:S05]  /*03e0*/  IMAD.WIDE R8, R5, 0x4, R8 ;  /* 0x0000000405087825 */ /* 0x001fca00078e0208 */
[----:B------:R-:W2:Y:S01]  /*03f0*/  LDG.E R5, desc[UR6][R8.64] ;  /* 0x0000000608057981 */ /* 0x000ea2000c1e1900 */
[----:B------:R-:W-:-:S05]  /*0400*/  IMAD.WIDE R10, R0, 0x4, R8 ;  /* 0x00000004000a7825 */ /* 0x000fca00078e0208 */
[----:B------:R0:W3:Y:S01]  /*0410*/  LDG.E R4, desc[UR6][R10.64] ;  /* 0x000000060a047981 */ /* 0x0000e2000c1e1900 */
[----:B------:R-:W-:-:S05]  /*0420*/  IMAD.WIDE R20, R0, 0x4, R10 ;  /* 0x0000000400147825 */ /* 0x000fca00078e020a */
[----:B------:R-:W4:Y:S01]  /*0430*/  LDG.E R15, desc[UR6][R20.64] ;  /* 0x00000006140f7981 */ /* 0x000f22000c1e1900 */
[----:B------:R-:W-:-:S05]  /*0440*/  IMAD.WIDE R22, R0, 0x4, R20 ;  /* 0x0000000400167825 */ /* 0x000fca00078e0214 */
[----:B------:R-:W5:Y:S01]  /*0450*/  LDG.E R14, desc[UR6][R22.64] ;  /* 0x00000006160e7981 */ /* 0x000f62000c1e1900 */
[----:B------:R-:W-:-:S05]  /*0460*/  IMAD.WIDE R28, R0, 0x4, R22 ;  /* 0x00000004001c7825 */ /* 0x000fca00078e0216 */
[----:B------:R-:W5:Y:S01]  /*0470*/  LDG.E R13, desc[UR6][R28.64] ;  /* 0x000000061c0d7981 */ /* 0x000f62000c1e1900 */
[----:B0-----:R-:W-:-:S05]  /*0480*/  IMAD.WIDE R10, R0, 0x4, R28 ;  /* 0x00000004000a7825 */ /* 0x001fca00078e021c */
[----:B------:R0:W5:Y:S01]  /*0490*/  LDG.E R12, desc[UR6][R10.64] ;  /* 0x000000060a0c7981 */ /* 0x000162000c1e1900 */
[----:B------:R-:W-:-:S05]  /*04a0*/  IMAD.WIDE R24, R0, 0x4, R10 ;  /* 0x0000000400187825 */ /* 0x000fca00078e020a */
[----:B------:R-:W5:Y:S01]  /*04b0*/  LDG.E R17, desc[UR6][R24.64] ;  /* 0x0000000618117981 */ /* 0x000f62000c1e1900 */
[----:B------:R-:W-:-:S05]  /*04c0*/  IMAD.WIDE R8, R0, 0x4, R24 ;  /* 0x0000000400087825 */ /* 0x000fca00078e0218 */
[----:B------:R1:W5:Y:S01]  /*04d0*/  LDG.E R16, desc[UR6][R8.64] ;  /* 0x0000000608107981 */ /* 0x000362000c1e1900 */
[----:B------:R-:W-:-:S04]  /*04e0*/  IMAD.WIDE R18, R0, 0x4, R8 ;  /* 0x0000000400127825 */ /* 0x000fc800078e0208 */
[C---:B0-----:R-:W-:Y:S02]  /*04f0*/  IMAD.WIDE R10, R0.reuse, 0x4, R18 ;  /* 0x00000004000a7825 */ /* 0x041fe400078e0212 */
[----:B------:R-:W5:Y:S02]  /*0500*/  LDG.E R19, desc[UR6][R18.64] ;  /* 0x0000000612137981 */ /* 0x000f64000c1e1900 */
[----:B------:R-:W-:-:S04]  /*0510*/  IMAD.WIDE R20, R0, 0x4, R10 ;  /* 0x0000000400147825 */ /* 0x000fc800078e020a */
[C---:B-1----:R-:W-:Y:S01]  /*0520*/  IMAD.WIDE R8, R0.reuse, 0x4, R20 ;  /* 0x0000000400087825 */ /* 0x042fe200078e0214 */
[----:B------:R-:W5:Y:S04]  /*0530*/  LDG.E R18, desc[UR6][R10.64] ;  /* 0x000000060a127981 */ /* 0x000f68000c1e1900 */
[----:B------:R-:W5:Y:S01]  /*0540*/  LDG.E R21, desc[UR6][R20.64] ;  /* 0x0000000614157981 */ /* 0x000f62000c1e1900 */
[----:B------:R-:W-:-:S04]  /*0550*/  IMAD.WIDE R22, R0, 0x4, R8 ;  /* 0x0000000400167825 */ /* 0x000fc800078e0208 */
[C---:B------:R-:W-:Y:S02]  /*0560*/  IMAD.WIDE R28, R0.reuse, 0x4, R22 ;  /* 0x00000004001c7825 */ /* 0x040fe400078e0216 */
[----:B------:R-:W5:Y:S04]  /*0570*/  LDG.E R23, desc[UR6][R22.64] ;  /* 0x0000000616177981 */ /* 0x000f68000c1e1900 */
[----:B------:R0:W5:Y:S01]  /*0580*/  LDG.E R20, desc[UR6][R8.64] ;  /* 0x0000000608147981 */ /* 0x000162000c1e1900 */
[----:B------:R-:W-:-:S03]  /*0590*/  IMAD.WIDE R24, R0, 0x4, R28 ;  /* 0x0000000400187825 */ /* 0x000fc600078e021c */
[----:B------:R1:W5:Y:S04]  /*05a0*/  LDG.E R22, desc[UR6][R28.64] ;  /* 0x000000061c167981 */ /* 0x000368000c1e1900 */
[----:B0-----:R-:W2:Y:S01]  /*05b0*/  LDS.128 R8, [R2+UR5+-0x20] ;  /* 0xffffe00502087984 */ /* 0x001ea20008000c00 */
[----:B-1----:R-:W-:-:S03]  /*05c0*/  IMAD.WIDE R28, R0, 0x4, R24 ;  /* 0x00000004001c7825 */ /* 0x002fc600078e0218 */
[----:B------:R-:W5:Y:S04]  /*05d0*/  LDG.E R25, desc[UR6][R24.64] ;  /* 0x0000000618197981 */ /* 0x000f68000c1e1900 */
[----:B------:R-:W5:Y:S01]  /*05e0*/  LDG.E R24, desc[UR6][R28.64] ;  /* 0x000000061c187981 */ /* 0x000f62000c1e1900 */
[----:B------:R-:W-:Y:S01]  /*05f0*/  UIADD3 UR4, UPT, UPT, UR4, 0x10, URZ ;  /* 0x0000001004047890 */ /* 0x000fe2000fffe0ff */
[----:B--2---:R-:W-:-:S04]  /*0600*/  FFMA R5, R8, R5, R7 ;  /* 0x0000000508057223 */ /* 0x004fc80000000007 */
[----:B---3--:R-:W-:Y:S02]  /*0610*/  FFMA R27, R4, R9, R5 ;  /* 0x00000009041b7223 */ /* 0x008fe40000000005 */
[----:B------:R-:W0:Y:S02]  /*0620*/  LDS.128 R4, [R2+UR5+-0x10] ;  /* 0xfffff00502047984 */ /* 0x000e240008000c00 */
[----:B----4-:R-:W-:-:S04]  /*0630*/  FFMA R15, R15, R10, R27 ;  /* 0x0000000a0f0f7223 */ /* 0x010fc8000000001b */
[----:B-----5:R-:W-:Y:S02]  /*0640*/  FFMA R15, R14, R11, R15 ;  /* 0x0000000b0e0f7223 */ /* 0x020fe4000000000f */
[----:B------:R-:W1:Y:S02]  /*0650*/  LDS.128 R8, [R2+UR5] ;  /* 0x0000000502087984 */ /* 0x000e640008000c00 */
[----:B0-----:R-:W-:-:S04]  /*0660*/  FFMA R13, R4, R13, R15 ;  /* 0x0000000d040d7223 */ /* 0x001fc8000000000f */
[----:B------:R-:W-:Y:S02]  /*0670*/  FFMA R4, R12, R5, R13 ;  /* 0x000000050c047223 */ /* 0x000fe4000000000d */
[----:B------:R0:W2:Y:S02]  /*0680*/  LDS.128 R12, [R2+UR5+0x10] ;  /* 0x00001005020c7984 */ /* 0x0000a40008000c00 */
[----:B------:R-:W-:-:S04]  /*0690*/  FFMA R17, R17, R6, R4 ;  /* 0x0000000611117223 */ /* 0x000fc80000000004 */
[----:B------:R-:W-:-:S04]  /*06a0*/  FFMA R7, R16, R7, R17 ;  /* 0x0000000710077223 */ /* 0x000fc80000000011 */
[----:B-1----:R-:W-:-:S04]  /*06b0*/  FFMA R7, R8, R19, R7 ;  /* 0x0000001308077223 */ /* 0x002fc80000000007 */
[----:B------:R-:W-:Y:S01]  /*06c0*/  FFMA R18, R18, R9, R7 ;  /* 0x0000000912127223 */ /* 0x000fe20000000007 */
[----:B0-----:R-:W-:-:S03]  /*06d0*/  IADD3 R2, PT, PT, R2, 0x40, RZ ;  /* 0x0000004002027810 */ /* 0x001fc60007ffe0ff */
[----:B------:R-:W-:Y:S01]  /*06e0*/  FFMA R21, R21, R10, R18 ;  /* 0x0000000a15157223 */ /* 0x000fe20000000012 */
[----:B------:R-:W-:-:S03]  /*06f0*/  ISETP.NE.AND P0, PT, R2, 0x220, PT ;  /* 0x000002200200780c */ /* 0x000fc60003f05270 */
[----:B------:R-:W-:-:S04]  /*0700*/  FFMA R11, R20, R11, R21 ;  /* 0x0000000b140b7223 */ /* 0x000fc80000000015 */
[----:B--2---:R-:W-:-:S04]  /*0710*/  FFMA R11, R12, R23, R11 ;  /* 0x000000170c0b7223 */ /* 0x004fc8000000000b */
[----:B------:R-:W-:-:S04]  /*0720*/  FFMA R22, R22, R13, R11 ;  /* 0x0000000d16167223 */ /* 0x000fc8000000000b */
[----:B------:R-:W-:-:S04]  /*0730*/  FFMA R25, R25, R14, R22 ;  /* 0x0000000e19197223 */ /* 0x000fc80000000016 */
[----:B------:R-:W-:Y:S01]  /*0740*/  FFMA R7, R24, R15, R25 ;  /* 0x0000000f18077223 */ /* 0x000fe20000000019 */
[----:B------:R-:W-:Y:S06]  /*0750*/  @P0 BRA `(.L_x_6) ;  /* 0xfffffffc00140947 */ /* 0x000fec000383ffff */
[----:B------:R-:W0:Y:S02]  /*0760*/  LDC.64 R4, c[0x0][0x388] ;  /* 0x0000e200ff047b82 */ /* 0x000e240000000a00 */
[----:B0-----:R-:W-:-:S05]  /*0770*/  IMAD.WIDE.U32 R2, R3, 0x4, R4 ;  /* 0x0000000403027825 */ /* 0x001fca00078e0004 */
[----:B------:R-:W-:Y:S01]  /*0780*/  REDG.E.ADD.F32.FTZ.RN.STRONG.GPU desc[UR6][R2.64], R7 ;  /* 0x00000007020079a6 */ /* 0x000fe2000c12f306 */
[----:B------:R-:W-:Y:S05]  /*0790*/  EXIT ;  /* 0x000000000000794d */ /* 0x000fea0003800000 */
.L_x_7:
        /* <DEDUP_REMOVED lines=14> */
.L_x_73:


//--------------------- .text._Z3comPKfPfS0_i     --------------------------
	.section	.text._Z3comPKfPfS0_i,"ax",@progbits
	.align	128
        .global         _Z3comPKfPfS0_i
        .type           _Z3comPKfPfS0_i,@function
        .size           _Z3comPKfPfS0_i,(.L_x_74 - _Z3comPKfPfS0_i)
        .other          _Z3comPKfPfS0_i,@"STO_CUDA_ENTRY STV_DEFAULT"
_Z3comPKfPfS0_i:
.text._Z3comPKfPfS0_i:
[----:B------:R-:W-:Y:S01]  /*0000*/  LDC R1, c[0x0][0x37c] ;  /* 0x0000df00ff017b82 */ /* 0x000fe20000000800 */
[----:B------:R-:W0:Y:S07]  /*0010*/  LDCU UR6, c[0x0][0x360] ;  /* 0x00006c00ff0677ac */ /* 0x000e2e0008000800 */
[----:B------:R-:W1:Y:S01]  /*0020*/  LDC R3, c[0x0][0x398] ;  /* 0x0000e600ff037b82 */ /* 0x000e620000000800 */
[----:B------:R-:W2:Y:S07]  /*0030*/  LDCU.64 UR8, c[0x0][0x358] ;  /* 0x00006b00ff0877ac */ /* 0x000eae0008000a00 */
[----:B------:R-:W3:Y:S01]  /*0040*/  S2UR UR4, SR_CTAID.X ;  /* 0x00000000000479c3 */ /* 0x000ee20000002500 */
[----:B0-----:R-:W0:Y:S01]  /*0050*/  I2F.U32.RP R0, UR6 ;  /* 0x0000000600007d06 */ /* 0x001e220008209000 */
[----:B------:R-:W-:-:S07]  /*0060*/  ISETP.NE.U32.AND P2, PT, RZ, UR6, PT ;  /* 0x00000006ff007c0c */ /* 0x000fce000bf45070 */
[----:B0-----:R-:W0:Y:S02]  /*0070*/  MUFU.RCP R0, R0 ;  /* 0x0000000000007308 */ /* 0x001e240000001000 */
[----:B0-----:R-:W-:-:S06]  /*0080*/  IADD3 R4, PT, PT, R0, 0xffffffe, RZ ;  /* 0x0ffffffe00047810 */ /* 0x001fcc0007ffe0ff */
[----:B------:R0:W4:Y:S02]  /*0090*/  F2I.FTZ.U32.TRUNC.NTZ R5, R4 ;  /* 0x0000000400057305 */ /* 0x000124000021f000 */
[----:B0-----:R-:W-:Y:S01]  /*00a0*/  HFMA2 R4, -RZ, RZ, 0, 0 ;  /* 0x00000000ff047431 */ /* 0x001fe200000001ff */
[----:B----4-:R-:W-:-:S05]  /*00b0*/  IADD3 R7, PT, PT, RZ, -R5, RZ ;  /* 0x80000005ff077210 */ /* 0x010fca0007ffe0ff */
        /* <DEDUP_REMOVED lines=14> */
[----:B0-----:R-:W-:Y:S02]  /*01a0*/  IADD3 R4, PT, PT, R0, 0xffffffe, RZ ;  /* 0x0ffffffe00047810 */ /* 0x001fe40007ffe0ff */
[----:B------:R-:W0:Y:S04]  /*01b0*/  S2R R0, SR_TID.X ;  /* 0x0000000000007919 */ /* 0x000e280000002100 */
[----:B------:R1:W4:Y:S02]  /*01c0*/  F2I.FTZ.U32.TRUNC.NTZ R5, R4 ;  /* 0x0000000400057305 */ /* 0x000324000021f000 */
[----:B-1----:R-:W-:Y:S01]  /*01d0*/  MOV R4, RZ ;  /* 0x000000ff00047202 */ /* 0x002fe20000000f00 */
[----:B----4-:R-:W-:-:S05]  /*01e0*/  IMAD R2, R9, R5, RZ ;  /* 0x0000000509027224 */ /* 0x010fca00078e02ff */
[----:B------:R-:W-:-:S05]  /*01f0*/  IADD3 R7, PT, PT, -R2, RZ, RZ ;  /* 0x000000ff02077210 */ /* 0x000fca0007ffe1ff */
[----:B------:R-:W-:Y:S02]  /*0200*/  IMAD.HI.U32 R5, R5, R7, R4 ;  /* 0x0000000705057227 */ /* 0x000fe400078e0004 */
[----:B------:R-:W1:Y:S04]  /*0210*/  LDC.64 R6, c[0x0][0x380] ;  /* 0x0000e000ff067b82 */ /* 0x000e680000000a00 */
[----:B---3--:R-:W-:-:S05]  /*0220*/  IMAD.HI.U32 R5, R5, UR4, RZ ;  /* 0x0000000405057c27 */ /* 0x008fca000f8e00ff */
[----:B------:R-:W-:-:S05]  /*0230*/  IADD3 R2, PT, PT, -R5, RZ, RZ ;  /* 0x000000ff05027210 */ /* 0x000fca0007ffe1ff */
[----:B------:R-:W-:-:S05]  /*0240*/  IMAD R2, R9, R2, UR4 ;  /* 0x0000000409027e24 */ /* 0x000fca000f8e0202 */
[----:B------:R-:W-:-:S13]  /*0250*/  ISETP.GE.U32.AND P0, PT, R2, R9, PT ;  /* 0x000000090200720c */ /* 0x000fda0003f06070 */
[----:B------:R-:W-:Y:S02]  /*0260*/  @P0 IADD3 R2, PT, PT, -R9, R2, RZ ;  /* 0x0000000209020210 */ /* 0x000fe40007ffe1ff */
[----:B------:R-:W-:Y:S02]  /*0270*/  @P0 IADD3 R5, PT, PT, R5, 0x1, RZ ;  /* 0x0000000105050810 */ /* 0x000fe40007ffe0ff */
[----:B------:R-:W-:-:S13]  /*0280*/  ISETP.GE.U32.AND P1, PT, R2, R9, PT ;  /* 0x000000090200720c */ /* 0x000fda0003f26070 */
[----:B------:R-:W-:Y:S02]  /*0290*/  @P1 IADD3 R5, PT, PT, R5, 0x1, RZ ;  /* 0x0000000105051810 */ /* 0x000fe40007ffe0ff */
[----:B------:R-:W-:-:S04]  /*02a0*/  @!P2 LOP3.LUT R5, RZ, R9, RZ, 0x33, !PT ;  /* 0x00000009ff05a212 */ /* 0x000fc800078e33ff */
[----:B------:R-:W-:-:S05]  /*02b0*/  IADD3 R2, PT, PT, -R5, RZ, RZ ;  /* 0x000000ff05027210 */ /* 0x000fca0007ffe1ff */
[----:B------:R-:W-:-:S04]  /*02c0*/  IMAD R9, R9, R2, UR4 ;  /* 0x0000000409097e24 */ /* 0x000fc8000f8e0202 */
[----:B------:R-:W-:-:S05]  /*02d0*/  IMAD R9, R9, UR6, RZ ;  /* 0x0000000609097c24 */ /* 0x000fca000f8e02ff */
[----:B0-----:R-:W-:-:S05]  /*02e0*/  IADD3 R11, PT, PT, R9, R0, RZ ;  /* 0x00000000090b7210 */ /* 0x001fca0007ffe0ff */
[----:B-1----:R-:W-:-:S06]  /*02f0*/  IMAD.WIDE.U32 R6, R11, 0x4, R6 ;  /* 0x000000040b067825 */ /* 0x002fcc00078e0006 */
[----:B--2---:R-:W2:Y:S01]  /*0300*/  LDG.E R6, desc[UR8][R6.64] ;  /* 0x0000000806067981 */ /* 0x004ea2000c1e1900 */
[----:B------:R-:W0:Y:S01]  /*0310*/  S2UR UR5, SR_CgaCtaId ;  /* 0x00000000000579c3 */ /* 0x000e220000008800 */
[----:B------:R-:W-:Y:S02]  /*0320*/  UMOV UR4, 0x400 ;  /* 0x0000040000047882 */ /* 0x000fe40000000000 */
[----:B0-----:R-:W-:-:S04]  /*0330*/  ULEA UR4, UR5, UR4, 0x18 ;  /* 0x0000000405047291 */ /* 0x001fc8000f8ec0ff */
[----:B------:R-:W-:Y:S02]  /*0340*/  UIADD3 UR5, UPT, UPT, UR4, 0x20, URZ ;  /* 0x0000002004057890 */ /* 0x000fe4000fffe0ff */
[----:B------:R-:W-:Y:S01]  /*0350*/  LEA R11, R0, UR4, 0x2 ;  /* 0x00000004000b7c11 */ /* 0x000fe2000f8e10ff */
[----:B------:R-:W-:Y:S02]  /*0360*/  IMAD R0, R5, UR6, R0 ;  /* 0x0000000605007c24 */ /* 0x000fe4000f8e0200 */
[----:B------:R-:W-:Y:S01]  /*0370*/  HFMA2 R5, -RZ, RZ, 0, 0 ;  /* 0x00000000ff057431 */ /* 0x000fe200000001ff */
[----:B------:R-:W-:Y:S01]  /*0380*/  UMOV UR4, URZ ;  /* 0x000000ff00047c82 */ /* 0x000fe20008000000 */
[----:B------:R-:W-:Y:S01]  /*0390*/  UMOV UR6, 0x20 ;  /* 0x0000002000067882 */ /* 0x000fe20000000000 */
[----:B------:R-:W-:Y:S01]  /*03a0*/  IMAD R2, R0, R3, R9 ;  /* 0x0000000300027224 */ /* 0x000fe200078e0209 */
[----:B--2---:R0:W-:Y:S01]  /*03b0*/  STS [R11], R6 ;  /* 0x000000060b007388 */ /* 0x0041e20000000800 */
[----:B------:R-:W-:Y:S06]  /*03c0*/  BAR.SYNC.DEFER_BLOCKING 0x0 ;  /* 0x0000000000007b1d */ /* 0x000fec0000010000 */
.L_x_8:
[----:B------:R-:W1:Y:S01]  /*03d0*/  LDC.64 R28, c[0x0][0x390] ;  /* 0x0000e400ff1c7b82 */ /* 0x000e620000000a00 */
[----:B------:R-:W-:Y:S01]  /*03e0*/  IADD3 R3, PT, PT, R2, UR4, RZ ;  /* 0x0000000402037c10 */ /* 0x000fe2000fffe0ff */
[----:B------:R-:W0:Y:S04]  /*03f0*/  LDS.128 R12, [UR5+-0x20] ;  /* 0xffffe005ff0c7984 */ /* 0x000e280008000c00 */
[----:B-1----:R-:W-:-:S05]  /*0400*/  IMAD.WIDE R28, R3, 0x4, R28 ;  /* 0x00000004031c7825 */ /* 0x002fca00078e021c */
[----:B------:R-:W0:Y:S04]  /*0410*/  LDG.E R4, desc[UR8][R28.64] ;  /* 0x000000081c047981 */ /* 0x000e28000c1e1900 */
[----:B------:R-:W2:Y:S04]  /*0420*/  LDG.E R8, desc[UR8][R28.64+0x4] ;  /* 0x000004081c087981 */ /* 0x000ea8000c1e1900 */
[----:B------:R-:W3:Y:S04]  /*0430*/  LDG.E R9, desc[UR8][R28.64+0x8] ;  /* 0x000008081c097981 */ /* 0x000ee8000c1e1900 */
[----:B------:R-:W4:Y:S04]  /*0440*/  LDG.E R25, desc[UR8][R28.64+0xc] ;  /* 0x00000c081c197981 */ /* 0x000f28000c1e1900 */
[----:B------:R-:W5:Y:S04]  /*0450*/  LDG.E R27, desc[UR8][R28.64+0x10] ;  /* 0x000010081c1b7981 */ /* 0x000f68000c1e1900 */
        /* <DEDUP_REMOVED lines=10> */
[----:B------:R-:W5:Y:S01]  /*0500*/  LDG.E R26, desc[UR8][R28.64+0x3c] ;  /* 0x00003c081c1a7981 */ /* 0x000f62000c1e1900 */
[----:B------:R-:W-:-:S02]  /*0510*/  UIADD3 UR6, UPT, UPT, UR6, 0x40, URZ ;  /* 0x0000004006067890 */ /* 0x000fc4000fffe0ff */
[----:B------:R-:W-:Y:S02]  /*0520*/  UIADD3 UR4, UPT, UPT, UR4, 0x10, URZ ;  /* 0x0000001004047890 */ /* 0x000fe4000fffe0ff */
[----:B------:R-:W-:Y:S01]  /*0530*/  UISETP.NE.AND UP0, UPT, UR6, 0x220, UPT ;  /* 0x000002200600788c */ /* 0x000fe2000bf05270 */
[----:B0-----:R-:W-:Y:S02]  /*0540*/  FFMA R11, R12, R4, R5 ;  /* 0x000000040c0b7223 */ /* 0x001fe40000000005 */
[----:B------:R-:W5:Y:S02]  /*0550*/  LDS.128 R4, [UR5+-0x10] ;  /* 0xfffff005ff047984 */ /* 0x000f640008000c00 */
[----:B--2---:R-:W-:-:S04]  /*0560*/  FFMA R8, R8, R13, R11 ;  /* 0x0000000d08087223 */ /* 0x004fc8000000000b */
[----:B---3--:R-:W-:Y:S02]  /*0570*/  FFMA R14, R9, R14, R8 ;  /* 0x0000000e090e7223 */ /* 0x008fe40000000008 */
[----:B------:R-:W0:Y:S02]  /*0580*/  LDS.128 R8, [UR5] ;  /* 0x00000005ff087984 */ /* 0x000e240008000c00 */
[----:B----4-:R-:W-:-:S04]  /*0590*/  FFMA R15, R25, R15, R14 ;  /* 0x0000000f190f7223 */ /* 0x010fc8000000000e */
[----:B-----5:R-:W-:Y:S02]  /*05a0*/  FFMA R27, R4, R27, R15 ;  /* 0x0000001b041b7223 */ /* 0x020fe4000000000f */
[----:B------:R-:W1:Y:S01]  /*05b0*/  LDS.128 R12, [UR5+0x10] ;  /* 0x00001005ff0c7984 */ /* 0x000e620008000c00 */
[----:B------:R-:W-:Y:S01]  /*05c0*/  UIADD3 UR5, UPT, UPT, UR5, 0x40, URZ ;  /* 0x0000004005057890 */ /* 0x000fe2000fffe0ff */
[----:B------:R-:W-:-:S04]  /*05d0*/  FFMA R16, R16, R5, R27 ;  /* 0x0000000510107223 */ /* 0x000fc8000000001b */
[----:B------:R-:W-:-:S04]  /*05e0*/  FFMA R3, R3, R6, R16 ;  /* 0x0000000603037223 */ /* 0x000fc80000000010 */
[----:B------:R-:W-:-:S04]  /*05f0*/  FFMA R3, R18, R7, R3 ;  /* 0x0000000712037223 */ /* 0x000fc80000000003 */
[----:B0-----:R-:W-:-:S04]  /*0600*/  FFMA R3, R8, R17, R3 ;  /* 0x0000001108037223 */ /* 0x001fc80000000003 */
[----:B------:R-:W-:-:S04]  /*0610*/  FFMA R20, R20, R9, R3 ;  /* 0x0000000914147223 */ /* 0x000fc80000000003 */
[----:B------:R-:W-:-:S04]  /*0620*/  FFMA R19, R19, R10, R20 ;  /* 0x0000000a13137223 */ /* 0x000fc80000000014 */
[----:B------:R-:W-:-:S04]  /*0630*/  FFMA R11, R22, R11, R19 ;  /* 0x0000000b160b7223 */ /* 0x000fc80000000013 */
[----:B-1----:R-:W-:-:S04]  /*0640*/  FFMA R11, R12, R21, R11 ;  /* 0x000000150c0b7223 */ /* 0x002fc8000000000b */
[----:B------:R-:W-:-:S04]  /*0650*/  FFMA R24, R24, R13, R11 ;  /* 0x0000000d18187223 */ /* 0x000fc8000000000b */
[----:B------:R-:W-:-:S04]  /*0660*/  FFMA R23, R23, R14, R24 ;  /* 0x0000000e17177223 */ /* 0x000fc80000000018 */
[----:B------:R-:W-:Y:S01]  /*0670*/  FFMA R5, R26, R15, R23 ;  /* 0x0000000f1a057223 */ /* 0x000fe20000000017 */
[----:B------:R-:W-:Y:S06]  /*0680*/  BRA.U UP0, `(.L_x_8) ;  /* 0xfffffffd00507547 */ /* 0x000fec000b83ffff */
[----:B------:R-:W0:Y:S02]  /*0690*/  LDC.64 R2, c[0x0][0x388] ;  /* 0x0000e200ff027b82 */ /* 0x000e240000000a00 */
[----:B0-----:R-:W-:-:S05]  /*06a0*/  IMAD.WIDE.U32 R2, R0, 0x4, R2 ;  /* 0x0000000400027825 */ /* 0x001fca00078e0002 */
[----:B------:R-:W-:Y:S01]  /*06b0*/  REDG.E.ADD.F32.FTZ.RN.STRONG.GPU desc[UR8][R2.64], R5 ;  /* 0x00000005020079a6 */ /* 0x000fe2000c12f308 */
[----:B------:R-:W-:Y:S05]  /*06c0*/  EXIT ;  /* 0x000000000000794d */ /* 0x000fea0003800000 */
.L_x_9:
        /* <DEDUP_REMOVED lines=11> */
.L_x_74:


//--------------------- .text._Z12compute_colsPKfPfiiS1_ --------------------------
	.section	.text._Z12compute_colsPKfPfiiS1_,"ax",@progbits
	.align	128
        .global         _Z12compute_colsPKfPfiiS1_
        .type           _Z12compute_colsPKfPfiiS1_,@function
        .size           _Z12compute_colsPKfPfiiS1_,(.L_x_70 - _Z12compute_colsPKfPfiiS1_)
        .other          _Z12compute_colsPKfPfiiS1_,@"STO_CUDA_ENTRY STV_DEFAULT"
_Z12compute_colsPKfPfiiS1_:
.text._Z12compute_colsPKfPfiiS1_:
[----:B------:R-:W-:Y:S01]  /*0000*/  LDC R1, c[0x0][0x37c] ;  /* 0x0000df00ff017b82 */ /* 0x000fe20000000800 */
[----:B------:R-:W0:Y:S07]  /*0010*/  S2R R0, SR_TID.X ;  /* 0x0000000000007919 */ /* 0x000e2e0000002100 */
[----:B------:R-:W0:Y:S01]  /*0020*/  S2UR UR4, SR_CTAID.X ;  /* 0x00000000000479c3 */ /* 0x000e220000002500 */
[----:B------:R-:W1:Y:S07]  /*0030*/  LDCU.64 UR6, c[0x0][0x358] ;  /* 0x00006b00ff0677ac */ /* 0x000e6e0008000a00 */
[----:B------:R-:W0:Y:S08]  /*0040*/  LDC R7, c[0x0][0x360] ;  /* 0x0000d800ff077b82 */ /* 0x000e300000000800 */
[----:B------:R-:W2:Y:S08]  /*0050*/  LDC.64 R14, c[0x0][0x380] ;  /* 0x0000e000ff0e7b82 */ /* 0x000eb00000000a00 */
[----:B------:R-:W3:Y:S01]  /*0060*/  LDC R10, c[0x0][0x394] ;  /* 0x0000e500ff0a7b82 */ /* 0x000ee20000000800 */
[----:B------:R-:W4:Y:S01]  /*0070*/  LDCU UR5, c[0x0][0x390] ;  /* 0x00007200ff0577ac */ /* 0x000f220008000800 */
[----:B0-----:R-:W-:-:S02]  /*0080*/  IMAD R7, R7, UR4, R0 ;  /* 0x0000000407077c24 */ /* 0x001fc4000f8e0200 */
[----:B------:R-:W-:Y:S01]  /*0090*/  HFMA2 R4, -RZ, RZ, 1.9296875, -0.048675537109375 ;  /* 0x3fb8aa3bff047431 */ /* 0x000fe200000001ff */
[----:B------:R-:W-:-:S03]  /*00a0*/  MOV R5, 0x31137cd7 ;  /* 0x31137cd700057802 */ /* 0x000fc60000000f00 */
[----:B------:R-:W0:Y:S01]  /*00b0*/  LDC.64 R12, c[0x0][0x388] ;  /* 0x0000e200ff0c7b82 */ /* 0x000e220000000a00 */
[----:B--2---:R-:W-:-:S05]  /*00c0*/  IMAD.WIDE.U32 R14, R7, 0x4, R14 ;  /* 0x00000004070e7825 */ /* 0x004fca00078e000e */
[----:B-1----:R-:W5:Y:S01]  /*00d0*/  LDG.E R2, desc[UR6][R14.64] ;  /* 0x000000060e027981 */ /* 0x002f62000c1e1900 */
[----:B------:R-:W-:Y:S01]  /*00e0*/  MOV R11, 0x3d8df1c8 ;  /* 0x3d8df1c8000b7802 */ /* 0x000fe20000000f00 */
[----:B------:R-:W-:Y:S01]  /*00f0*/  FFMA R4, -R5, R4, 4.5025693395928101381e-08 ;  /* 0x3341624605047423 */ /* 0x000fe20000000104 */
[----:B---3--:R-:W-:-:S03]  /*0100*/  IADD3 R0, PT, PT, R10, -0x1, RZ ;  /* 0xffffffff0a007810 */ /* 0x008fc60007ffe0ff */
[----:B------:R-:W-:Y:S01]  /*0110*/  FFMA R4, R11, 1.9251366722983220825e-08, R4 ;  /* 0x32a55e340b047823 */ /* 0x000fe20000000004 */
[----:B------:R-:W-:Y:S01]  /*0120*/  ISETP.NE.AND P2, PT, R10, RZ, PT ;  /* 0x000000ff0a00720c */ /* 0x000fe20003f45270 */
[----:B----4-:R-:W-:Y:S02]  /*0130*/  IMAD R6, R0, UR5, RZ ;  /* 0x0000000500067c24 */ /* 0x010fe4000f8e02ff */
[----:B------:R-:W-:Y:S02]  /*0140*/  FFMA R4, -R5, 0.0017338222824037075043, R4 ;  /* 0x3ae3416c05047823 */ /* 0x000fe40000000104 */
[----:B------:R-:W-:-:S04]  /*0150*/  IMAD.WIDE R8, R6, 0x4, R14 ;  /* 0x0000000406087825 */ /* 0x000fc800078e020e */
[----:B------:R-:W-:Y:S01]  /*0160*/  FFMA R4, R11, 0.00057794078020378947258, R4 ;  /* 0x3a1780f30b047823 */ /* 0x000fe20000000004 */
[----:B------:R1:W5:Y:S03]  /*0170*/  LDG.E R3, desc[UR6][R8.64] ;  /* 0x0000000608037981 */ /* 0x000366000c1e1900 */
[----:B------:R-:W-:Y:S01]  /*0180*/  FADD R5, R4, -1.9000085592269897461 ;  /* 0xbff3337b04057421 */ /* 0x000fe20000000000 */
[----:B------:R-:W-:-:S03]  /*0190*/  HFMA2 R11, -RZ, RZ, 1.875, 0 ;  /* 0x3f800000ff0b7431 */ /* 0x000fc600000001ff */
[----:B-1----:R-:W-:Y:S01]  /*01a0*/  FADD R9, R5, 1.9000085592269897461 ;  /* 0x3ff3337b05097421 */ /* 0x002fe20000000000 */
[----:B------:R-:W-:-:S03]  /*01b0*/  HFMA2 R8, -RZ, RZ, 1.875, 0 ;  /* 0x3f800000ff087431 */ /* 0x000fc600000001ff */
[----:B------:R-:W-:Y:S01]  /*01c0*/  FADD R4, R4, -R9 ;  /* 0x8000000904047221 */ /* 0x000fe20000000000 */
[----:B------:R-:W-:Y:S01]  /*01d0*/  MOV R9, 0x406ed9ea ;  /* 0x406ed9ea00097802 */ /* 0x000fe20000000f00 */
[----:B------:R-:W-:Y:S06]  /*01e0*/  @!P2 BRA `(.L_x_10) ;  /* 0x000000000084a947 */ /* 0x000fec0003800000 */
[----:B------:R-:W-:-:S04]  /*01f0*/  I2FP.F32.S32 R10, R10 ;  /* 0x0000000a000a7245 */ /* 0x000fc80000201400 */
[----:B------:R-:W-:-:S13]  /*0200*/  FSETP.NAN.AND P0, PT, |R10|, |R10|, PT ;  /* 0x4000000a0a00720b */ /* 0x000fda0003f08200 */
[----:B------:R-:W-:Y:S01]  /*0210*/  @P0 FADD R11, R10, -0.26794922351837158203 ;  /* 0xbe8930a40a0b0421 */ /* 0x000fe20000000000 */
[----:B------:R-:W-:Y:S06]  /*0220*/  @P0 BRA `(.L_x_10) ;  /* 0x0000000000740947 */ /* 0x000fec0003800000 */
[CC--:B------:R-:W-:Y:S01]  /*0230*/  FMUL R11, R10.reuse, R5.reuse ;  /* 0x000000050a0b7220 */ /* 0x0c0fe20000400000 */
[----:B------:R-:W-:Y:S01]  /*0240*/  MOV R20, 0x391fcb8e ;  /* 0x391fcb8e00147802 */ /* 0x000fe20000000f00 */
[C---:B------:R-:W-:Y:S02]  /*0250*/  FMUL R21, R10.reuse, 0.5 ;  /* 0x3f0000000a157820 */ /* 0x040fe40000400000 */
[----:B------:R-:W1:Y:S01]  /*0260*/  FRND R16, R11 ;  /* 0x0000000b00107307 */ /* 0x000e620000201000 */
[----:B------:R-:W-:Y:S01]  /*0270*/  FFMA R17, R10, R5, -R11 ;  /* 0x000000050a117223 */ /* 0x000fe2000000080b */
[----:B------:R-:W-:-:S03]  /*0280*/  FSETP.GT.AND P0, PT, |R11|, 152, PT ;  /* 0x431800000b00780b */ /* 0x000fc60003f04200 */
[----:B------:R-:W-:-:S03]  /*0290*/  FFMA R18, R10, R4, R17 ;  /* 0x000000040a127223 */ /* 0x000fc60000000011 */
[----:B------:R-:W2:Y:S01]  /*02a0*/  FRND.TRUNC R21, R21 ;  /* 0x0000001500157307 */ /* 0x000ea2000020d000 */
[----:B-1----:R-:W-:-:S07]  /*02b0*/  FADD R17, R11, -R16 ;  /* 0x800000100b117221 */ /* 0x002fce0000000000 */
[----:B------:R1:W3:Y:S01]  /*02c0*/  F2I.NTZ R19, R11 ;  /* 0x0000000b00137305 */ /* 0x0002e20000203100 */
[----:B------:R-:W-:Y:S01]  /*02d0*/  FSETP.GT.AND P1, PT, R16, RZ, PT ;  /* 0x000000ff1000720b */ /* 0x000fe20003f24000 */
[----:B------:R-:W-:-:S03]  /*02e0*/  FADD R17, R17, R18 ;  /* 0x0000001211117221 */ /* 0x000fc60000000000 */
[----:B------:R-:W-:Y:S01]  /*02f0*/  SEL R16, RZ, 0x83000000, P1 ;  /* 0x83000000ff107807 */ /* 0x000fe20000800000 */
[----:B------:R-:W-:Y:S01]  /*0300*/  FFMA R18, R17, R20, 0.0013391353422775864601 ;  /* 0x3aaf85ed11127423 */ /* 0x000fe20000000014 */
[----:B--2---:R-:W-:Y:S01]  /*0310*/  FADD R23, R21, R21 ;  /* 0x0000001515177221 */ /* 0x004fe20000000000 */
[----:B------:R-:W-:Y:S02]  /*0320*/  FSETP.GEU.AND P1, PT, R11, RZ, PT ;  /* 0x000000ff0b00720b */ /* 0x000fe40003f2e000 */
[C---:B------:R-:W-:Y:S01]  /*0330*/  FFMA R18, R17.reuse, R18, 0.0096188392490148544312 ;  /* 0x3c1d985611127423 */ /* 0x040fe20000000012 */
[----:B------:R-:W-:Y:S01]  /*0340*/  FADD R23, R10, -R23 ;  /* 0x800000170a177221 */ /* 0x000fe20000000000 */
[----:B-1----:R-:W-:Y:S02]  /*0350*/  FSEL R11, RZ, +INF , !P1 ;  /* 0x7f800000ff0b7808 */ /* 0x002fe40004800000 */
[----:B------:R-:W-:Y:S01]  /*0360*/  FFMA R18, R17, R18, 0.055503588169813156128 ;  /* 0x3d6357bb11127423 */ /* 0x000fe20000000012 */
[----:B---3--:R-:W-:-:S02]  /*0370*/  LEA R19, R19, -R16, 0x17 ;  /* 0x8000001013137211 */ /* 0x008fc400078eb8ff */
[----:B------:R-:W-:Y:S01]  /*0380*/  FSETP.NEU.AND P1, PT, |R23|, 1, PT ;  /* 0x3f8000001700780b */ /* 0x000fe20003f2d200 */
[----:B------:R-:W-:-:S04]  /*0390*/  FFMA R18, R17, R18, 0.24022644758224487305 ;  /* 0x3e75fdec11127423 */ /* 0x000fc80000000012 */
[----:B------:R-:W-:Y:S01]  /*03a0*/  FFMA R20, R17, R18, 0.69314718246459960938 ;  /* 0x3f31721811147423 */ /* 0x000fe20000000012 */
[----:B------:R-:W-:-:S03]  /*03b0*/  IADD3 R18, PT, PT, R16, 0x7f000000, RZ ;  /* 0x7f00000010127810 */ /* 0x000fc60007ffe0ff */
[----:B------:R-:W-:-:S04]  /*03c0*/  FFMA R17, R17, R20, 1 ;  /* 0x3f80000011117423 */ /* 0x000fc80000000014 */
[----:B------:R-:W-:-:S04]  /*03d0*/  FMUL R18, R18, R17 ;  /* 0x0000001112127220 */ /* 0x000fc80000400000 */
[----:B------:R-:W-:-:S05]  /*03e0*/  @!P0 FMUL R11, R19, R18 ;  /* 0x00000012130b8220 */ /* 0x000fca0000400000 */
[----:B------:R-:W-:-:S07]  /*03f0*/  FSEL R11, R11, -R11, P1 ;  /* 0x8000000b0b0b7208 */ /* 0x000fce0000800000 */
.L_x_10:
[----:B-----5:R-:W-:Y:S01]  /*0400*/  FFMA R2, R3, R11, R2 ;  /* 0x0000000b03027223 */ /* 0x020fe20000000002 */
[----:B------:R-:W-:Y:S01]  /*0410*/  FFMA R8, R9, -0.26794922351837158203, R8 ;  /* 0xbe8930a409087823 */ /* 0x000fe20000000008 */
[----:B------:R-:W1:Y:S01]  /*0420*/  LDCU UR5, c[0x0][0x394] ;  /* 0x00007280ff0577ac */ /* 0x000e620008000800 */
[----:B------:R-:W-:Y:S01]  /*0430*/  BSSY.RECONVERGENT B0, `(.L_x_11) ;  /* 0x000000d000007945 */ /* 0x000fe20003800200 */
[----:B------:R-:W-:Y:S01]  /*0440*/  FMUL R2, R2, 6 ;  /* 0x40c0000002027820 */ /* 0x000fe20000400000 */
[----:B------:R-:W-:Y:S01]  /*0450*/  FFMA R3, R8, R9, 3.7320504188537597656 ;  /* 0x406ed9ea08037423 */ /* 0x000fe20000000009 */
[----:B0-----:R-:W-:-:S04]  /*0460*/  IMAD.WIDE.U32 R12, R7, 0x4, R12 ;  /* 0x00000004070c7825 */ /* 0x001fc800078e000c */
[----:B------:R-:W-:-:S04]  /*0470*/  FMUL R2, R2, -0.73205077648162841797 ;  /* 0xbf3b67ae02027820 */ /* 0x000fc80000400000 */
[----:B------:R-:W0:Y:S01]  /*0480*/  FCHK P0, R2, 0.26794922351837158203 ;  /* 0x3e8930a402007902 */ /* 0x000e220000000000 */
[----:B------:R-:W-:-:S04]  /*0490*/  FFMA R8, R2, R3, RZ ;  /* 0x0000000302087223 */ /* 0x000fc800000000ff */
[----:B------:R-:W-:-:S04]  /*04a0*/  FFMA R9, R8, -0.26794922351837158203, R2 ;  /* 0xbe8930a408097823 */ /* 0x000fc80000000002 */
[----:B------:R-:W-:Y:S01]  /*04b0*/  FFMA R3, R3, R9, R8 ;  /* 0x0000000903037223 */ /* 0x000fe20000000008 */
[----:B01----:R-:W-:Y:S06]  /*04c0*/  @!P0 BRA `(.L_x_12) ;  /* 0x00000000000c8947 */ /* 0x003fec0003800000 */
[----:B------:R-:W-:Y:S01]  /*04d0*/  HFMA2 R3, -RZ, RZ, 1.6337890625, 0.14501953125 ;  /* 0x3e8930a4ff037431 */ /* 0x000fe200000001ff */
[----:B------:R-:W-:-:S07]  /*04e0*/  MOV R8, 0x500 ;  /* 0x0000050000087802 */ /* 0x000fce0000000f00 */
[----:B------:R-:W-:Y:S05]  /*04f0*/  CALL.REL.NOINC `($__internal_0_$__cuda_sm3x_div_rn_noftz_f32_slowpath) ;  /* 0x0000001400847944 */ /* 0x000fea0003c00000 */
.L_x_12:
[----:B------:R-:W-:Y:S05]  /*0500*/  BSYNC.RECONVERGENT B0 ;  /* 0x0000000000007941 */ /* 0x000fea0003800200 */
.L_x_11:
[----:B------:R-:W0:Y:S02]  /*0510*/  LDC.64 R8, c[0x0][0x398] ;  /* 0x0000e600ff087b82 */ /* 0x000e240000000a00 */
[----:B0-----:R-:W-:-:S05]  /*0520*/  IMAD.WIDE.U32 R8, R7, 0x4, R8 ;  /* 0x0000000407087825 */ /* 0x001fca00078e0008 */
[----:B------:R0:W5:Y:S01]  /*0530*/  LDG.E R2, desc[UR6][R8.64] ;  /* 0x0000000608027981 */ /* 0x000162000c1e1900 */
[----:B------:R-:W-:Y:S01]  /*0540*/  MOV R7, 0x3f800000 ;  /* 0x3f80000000077802 */ /* 0x000fe20000000f00 */
[----:B------:R-:W-:Y:S06]  /*0550*/  @!P2 BRA `(.L_x_13) ;  /* 0x00000000008ca947 */ /* 0x000fec0003800000 */
[----:B------:R-:W1:Y:S02]  /*0560*/  LDCU UR4, c[0x0][0x394] ;  /* 0x00007280ff0477ac */ /* 0x000e640008000800 */
[----:B-1----:R-:W-:-:S06]  /*0570*/  USHF.L.U32 UR4, UR4, 0x1, URZ ;  /* 0x0000000104047899 */ /* 0x002fcc00080006ff */
[----:B0-----:R-:W-:-:S04]  /*0580*/  I2FP.F32.S32 R8, UR4 ;  /* 0x0000000400087c45 */ /* 0x001fc80008201400 */
[----:B------:R-:W-:-:S13]  /*0590*/  FSETP.NAN.AND P0, PT, |R8|, |R8|, PT ;  /* 0x400000080800720b */ /* 0x000fda0003f08200 */
[----:B------:R-:W-:Y:S01]  /*05a0*/  @P0 FADD R7, R8, -0.26794922351837158203 ;  /* 0xbe8930a408070421 */ /* 0x000fe20000000000 */
[----:B------:R-:W-:Y:S06]  /*05b0*/  @P0 BRA `(.L_x_13) ;  /* 0x0000000000740947 */ /* 0x000fec0003800000 */
[CC--:B------:R-:W-:Y:S01]  /*05c0*/  FMUL R10, R5.reuse, R8.reuse ;  /* 0x00000008050a7220 */ /* 0x0c0fe20000400000 */
[----:B------:R-:W-:Y:S02]  /*05d0*/  HFMA2 R9, -RZ, RZ, 0.64013671875, -15.109375 ;  /* 0x391fcb8eff097431 */ /* 0x000fe400000001ff */
[----:B------:R-:W-:Y:S01]  /*05e0*/  FMUL R11, R8, 0.5 ;  /* 0x3f000000080b7820 */ /* 0x000fe20000400000 */
[----:B------:R-:W0:Y:S01]  /*05f0*/  FRND R7, R10 ;  /* 0x0000000a00077307 */ /* 0x000e220000201000 */
[----:B------:R-:W-:Y:S01]  /*0600*/  FFMA R5, R5, R8, -R10 ;  /* 0x0000000805057223 */ /* 0x000fe2000000080a */
[----:B------:R-:W-:-:S03]  /*0610*/  FSETP.GT.AND P1, PT, |R10|, 152, PT ;  /* 0x431800000a00780b */ /* 0x000fc60003f24200 */
[----:B------:R-:W-:-:S03]  /*0620*/  FFMA R5, R4, R8, R5 ;  /* 0x0000000804057223 */ /* 0x000fc60000000005 */
[----:B------:R-:W1:Y:S01]  /*0630*/  FRND.TRUNC R11, R11 ;  /* 0x0000000b000b7307 */ /* 0x000e62000020d000 */
[----:B0-----:R-:W-:-:S07]  /*0640*/  FADD R4, R10, -R7 ;  /* 0x800000070a047221 */ /* 0x001fce0000000000 */
[----:B------:R-:W0:Y:S01]  /*0650*/  F2I.NTZ R16, R10 ;  /* 0x0000000a00107305 */ /* 0x000e220000203100 */
[----:B------:R-:W-:Y:S01]  /*0660*/  FSETP.GT.AND P0, PT, R7, RZ, PT ;  /* 0x000000ff0700720b */ /* 0x000fe20003f04000 */
[----:B------:R-:W-:-:S04]  /*0670*/  FADD R4, R4, R5 ;  /* 0x0000000504047221 */ /* 0x000fc80000000000 */
[----:B------:R-:W-:Y:S01]  /*0680*/  FFMA R5, R4, R9, 0.0013391353422775864601 ;  /* 0x3aaf85ed04057423 */ /* 0x000fe20000000009 */
[----:B-1----:R-:W-:-:S03]  /*0690*/  FADD R17, R11, R11 ;  /* 0x0000000b0b117221 */ /* 0x002fc60000000000 */
[----:B------:R-:W-:Y:S01]  /*06a0*/  FFMA R5, R4, R5, 0.0096188392490148544312 ;  /* 0x3c1d985604057423 */ /* 0x000fe20000000005 */
[----:B------:R-:W-:-:S03]  /*06b0*/  FADD R17, R8, -R17 ;  /* 0x8000001108117221 */ /* 0x000fc60000000000 */
[----:B------:R-:W-:-:S04]  /*06c0*/  FFMA R5, R4, R5, 0.055503588169813156128 ;  /* 0x3d6357bb04057423 */ /* 0x000fc80000000005 */
[----:B------:R-:W-:Y:S01]  /*06d0*/  FFMA R7, R4, R5, 0.24022644758224487305 ;  /* 0x3e75fdec04077423 */ /* 0x000fe20000000005 */
[----:B------:R-:W-:Y:S02]  /*06e0*/  SEL R5, RZ, 0x83000000, P0 ;  /* 0x83000000ff057807 */ /* 0x000fe40000000000 */
[----:B------:R-:W-:Y:S01]  /*06f0*/  FSETP.GEU.AND P0, PT, R10, RZ, PT ;  /* 0x000000ff0a00720b */ /* 0x000fe20003f0e000 */
[----:B------:R-:W-:Y:S01]  /*0700*/  FFMA R9, R4, R7, 0.69314718246459960938 ;  /* 0x3f31721804097423 */ /* 0x000fe20000000007 */
[----:B------:R-:W-:Y:S02]  /*0710*/  IADD3 R7, PT, PT, R5, 0x7f000000, RZ ;  /* 0x7f00000005077810 */ /* 0x000fe40007ffe0ff */
[----:B0-----:R-:W-:Y:S01]  /*0720*/  LEA R16, R16, -R5, 0x17 ;  /* 0x8000000510107211 */ /* 0x001fe200078eb8ff */
[----:B------:R-:W-:Y:S01]  /*0730*/  FFMA R4, R4, R9, 1 ;  /* 0x3f80000004047423 */ /* 0x000fe20000000009 */
[----:B------:R-:W-:Y:S02]  /*0740*/  FSEL R5, RZ, +INF , !P0 ;  /* 0x7f800000ff057808 */ /* 0x000fe40004000000 */
[----:B------:R-:W-:Y:S01]  /*0750*/  FSETP.NEU.AND P0, PT, |R17|, 1, PT ;  /* 0x3f8000001100780b */ /* 0x000fe20003f0d200 */
[----:B------:R-:W-:-:S04]  /*0760*/  FMUL R7, R7, R4 ;  /* 0x0000000407077220 */ /* 0x000fc80000400000 */
[----:B------:R-:W-:-:S05]  /*0770*/  @!P1 FMUL R5, R16, R7 ;  /* 0x0000000710059220 */ /* 0x000fca0000400000 */
[----:B------:R-:W-:-:S07]  /*0780*/  FSEL R7, R5, -R5, P0 ;  /* 0x8000000505077208 */ /* 0x000fce0000000000 */
.L_x_13:
[----:B------:R-:W-:Y:S01]  /*0790*/  FADD R7, -R7, 1 ;  /* 0x3f80000007077421 */ /* 0x000fe20000000100 */
[----:B-----5:R-:W-:Y:S01]  /*07a0*/  FFMA R2, R2, 6, R3 ;  /* 0x40c0000002027823 */ /* 0x020fe20000000003 */
[----:B------:R-:W-:Y:S02]  /*07b0*/  BSSY.RECONVERGENT B0, `(.L_x_14) ;  /* 0x000000d000007945 */ /* 0x000fe40003800200 */
[----:B------:R-:W1:Y:S01]  /*07c0*/  MUFU.RCP R4, R7 ;  /* 0x0000000700047308 */ /* 0x000e620000001000 */
[----:B------:R-:W-:-:S07]  /*07d0*/  FMUL R2, R2, -0.26794922351837158203 ;  /* 0xbe8930a402027820 */ /* 0x000fce0000400000 */
[----:B------:R-:W2:Y:S01]  /*07e0*/  FCHK P0, R2, R7 ;  /* 0x0000000702007302 */ /* 0x000ea20000000000 */
[----:B-1----:R-:W-:-:S04]  /*07f0*/  FFMA R3, -R7, R4, 1 ;  /* 0x3f80000007037423 */ /* 0x002fc80000000104 */
[----:B------:R-:W-:-:S04]  /*0800*/  FFMA R3, R4, R3, R4 ;  /* 0x0000000304037223 */ /* 0x000fc80000000004 */
[----:B------:R-:W-:-:S04]  /*0810*/  FFMA R4, R2, R3, RZ ;  /* 0x0000000302047223 */ /* 0x000fc800000000ff */
[----:B------:R-:W-:-:S04]  /*0820*/  FFMA R5, -R7, R4, R2 ;  /* 0x0000000407057223 */ /* 0x000fc80000000102 */
[----:B------:R-:W-:Y:S01]  /*0830*/  FFMA R3, R3, R5, R4 ;  /* 0x0000000503037223 */ /* 0x000fe20000000004 */
[----:B--2---:R-:W-:Y:S06]  /*0840*/  @!P0 BRA `(.L_x_15) ;  /* 0x00000000000c8947 */ /* 0x004fec0003800000 */
[----:B------:R-:W-:Y:S02]  /*0850*/  MOV R3, R7 ;  /* 0x0000000700037202 */ /* 0x000fe40000000f00 */
[----:B0-----:R-:W-:-:S07]  /*0860*/  MOV R8, 0x880 ;  /* 0x0000088000087802 */ /* 0x001fce0000000f00 */
[----:B------:R-:W-:Y:S05]  /*0870*/  CALL.REL.NOINC `($__internal_0_$__cuda_sm3x_div_rn_noftz_f32_slowpath) ;  /* 0x0000001000a47944 */ /* 0x000fea0003c00000 */
.L_x_15:
[----:B------:R-:W-:Y:S05]  /*0880*/  BSYNC.RECONVERGENT B0 ;  /* 0x0000000000007941 */ /* 0x000fea0003800200 */
.L_x_14:
[----:B------:R-:W1:Y:S01]  /*0890*/  LDC R2, c[0x0][0x394] ;  /* 0x0000e500ff027b82 */ /* 0x000e620000000800 */
[----:B------:R2:W-:Y:S01]  /*08a0*/  STG.E desc[UR6][R12.64], R3 ;  /* 0x000000030c007986 */ /* 0x0005e2000c101906 */
[----:B-1----:R-:W-:-:S13]  /*08b0*/  ISETP.GE.AND P0, PT, R2, 0x2, PT ;  /* 0x000000020200780c */ /* 0x002fda0003f06270 */
[----:B--2---:R-:W-:Y:S05]  /*08c0*/  @!P0 BRA `(.L_x_16) ;  /* 0x00000010007c8947 */ /* 0x004fea0003800000 */
[----:B------:R-:W-:Y:S01]  /*08d0*/  IADD3 R5, PT, PT, R2, -0x2, RZ ;  /* 0xfffffffe02057810 */ /* 0x000fe20007ffe0ff */
[----:B0-----:R-:W-:Y:S01]  /*08e0*/  HFMA2 R8, -RZ, RZ, 0, 5.9604644775390625e-08 ;  /* 0x00000001ff087431 */ /* 0x001fe200000001ff */
[----:B------:R-:W-:Y:S02]  /*08f0*/  LOP3.LUT R3, R0, 0x7, RZ, 0xc0, !PT ;  /* 0x0000000700037812 */ /* 0x000fe400078ec0ff */
[----:B------:R-:W-:-:S13]  /*0900*/  ISETP.GE.U32.AND P0, PT, R5, 0x7, PT ;  /* 0x000000070500780c */ /* 0x000fda0003f06070 */
[----:B------:R-:W-:Y:S05]  /*0910*/  @!P0 BRA `(.L_x_17) ;  /* 0x0000000000fc8947 */ /* 0x000fea0003800000 */
[----:B------:R-:W0:Y:S01]  /*0920*/  LDC R9, c[0x0][0x390] ;  /* 0x0000e400ff097b82 */ /* 0x000e220000000800 */
[----:B------:R-:W-:Y:S02]  /*0930*/  LOP3.LUT R10, R0, 0xfffffff8, RZ, 0xc0, !PT ;  /* 0xfffffff8000a7812 */ /* 0x000fe400078ec0ff */
[----:B------:R-:W-:Y:S02]  /*0940*/  MOV R7, RZ ;  /* 0x000000ff00077202 */ /* 0x000fe40000000f00 */
[----:B------:R-:W-:Y:S02]  /*0950*/  MOV R8, RZ ;  /* 0x000000ff00087202 */ /* 0x000fe40000000f00 */
[----:B------:R-:W-:Y:S01]  /*0960*/  IADD3 R10, PT, PT, -R10, RZ, RZ ;  /* 0x000000ff0a0a7210 */ /* 0x000fe20007ffe1ff */
[----:B------:R-:W1:Y:S06]  /*0970*/  LDC R4, c[0x0][0x390] ;  /* 0x0000e400ff047b82 */ /* 0x000e6c0000000800 */
.L_x_18:
[----:B------:R-:W-:-:S04]  /*0980*/  IMAD.WIDE R22, R7, 0x4, R12 ;  /* 0x0000000407167825 */ /* 0x000fc800078e020c */
[----:B0-2---:R-:W-:Y:S01]  /*0990*/  IMAD.WIDE R18, R9, 0x4, R14 ;  /* 0x0000000409127825 */ /* 0x005fe200078e020e */
[----:B------:R-:W2:Y:S04]  /*09a0*/  LDG.E R16, desc[UR6][R22.64] ;  /* 0x0000000616107981 */ /* 0x000ea8000c1e1900 */
[----:B------:R-:W3:Y:S01]  /*09b0*/  LDG.E R11, desc[UR6][R18.64] ;  /* 0x00000006120b7981 */ /* 0x000ee2000c1e1900 */
[----:B--2---:R-:W-:Y:S01]  /*09c0*/  FMUL R20, R16, 0.26794922351837158203 ;  /* 0x3e8930a410147820 */ /* 0x004fe20000400000 */
[----:B-1----:R-:W-:-:S04]  /*09d0*/  IMAD.WIDE R16, R4, 0x4, R22 ;  /* 0x0000000404107825 */ /* 0x002fc800078e0216 */
[----:B---3--:R-:W-:Y:S01]  /*09e0*/  FFMA R11, R11, 6, -R20 ;  /* 0x40c000000b0b7823 */ /* 0x008fe20000000814 */
[----:B------:R-:W-:-:S04]  /*09f0*/  IMAD.WIDE R20, R4, 0x4, R18 ;  /* 0x0000000404147825 */ /* 0x000fc800078e0212 */
[----:B------:R0:W-:Y:S04]  /*0a00*/  STG.E desc[UR6][R16.64], R11 ;  /* 0x0000000b10007986 */ /* 0x0001e8000c101906 */
[----:B------:R-:W2:Y:S01]  /*0a10*/  LDG.E R26, desc[UR6][R20.64] ;  /* 0x00000006141a7981 */ /* 0x000ea2000c1e1900 */
[----:B------:R-:W-:Y:S01]  /*0a20*/  FMUL R27, R11, 0.26794922351837158203 ;  /* 0x3e8930a40b1b7820 */ /* 0x000fe20000400000 */
[----:B------:R-:W-:-:S04]  /*0a30*/  IMAD.WIDE R24, R4, 0x4, R16 ;  /* 0x0000000404187825 */ /* 0x000fc800078e0210 */
[----:B------:R-:W-:-:S04]  /*0a40*/  IMAD.WIDE R22, R4, 0x4, R20 ;  /* 0x0000000404167825 */ /* 0x000fc800078e0214 */
[----:B--2---:R-:W-:-:S05]  /*0a50*/  FFMA R27, R26, 6, -R27 ;  /* 0x40c000001a1b7823 */ /* 0x004fca000000081b */
[----:B------:R1:W-:Y:S04]  /*0a60*/  STG.E desc[UR6][R24.64], R27 ;  /* 0x0000001b18007986 */ /* 0x0003e8000c101906 */
[----:B------:R-:W2:Y:S01]  /*0a70*/  LDG.E R26, desc[UR6][R22.64] ;  /* 0x00000006161a7981 */ /* 0x000ea2000c1e1900 */
[----:B------:R-:W-:Y:S01]  /*0a80*/  FMUL R29, R27, 0.26794922351837158203 ;  /* 0x3e8930a41b1d7820 */ /* 0x000fe20000400000 */
[----:B------:R-:W-:-:S04]  /*0a90*/  IMAD.WIDE R18, R4, 0x4, R24 ;  /* 0x0000000404127825 */ /* 0x000fc800078e0218 */
[----:B0-----:R-:W-:-:S04]  /*0aa0*/  IMAD.WIDE R16, R4, 0x4, R22 ;  /* 0x0000000404107825 */ /* 0x001fc800078e0216 */
[----:B--2---:R-:W-:-:S05]  /*0ab0*/  FFMA R29, R26, 6, -R29 ;  /* 0x40c000001a1d7823 */ /* 0x004fca000000081d */
[----:B------:R0:W-:Y:S04]  /*0ac0*/  STG.E desc[UR6][R18.64], R29 ;  /* 0x0000001d12007986 */ /* 0x0001e8000c101906 */
[----:B------:R-:W2:Y:S01]  /*0ad0*/  LDG.E R11, desc[UR6][R16.64] ;  /* 0x00000006100b7981 */ /* 0x000ea2000c1e1900 */
[----:B------:R-:W-:Y:S01]  /*0ae0*/  FMUL R26, R29, 0.26794922351837158203 ;  /* 0x3e8930a41d1a7820 */ /* 0x000fe20000400000 */
[----:B------:R-:W-:-:S04]  /*0af0*/  IMAD.WIDE R20, R4, 0x4, R18 ;  /* 0x0000000404147825 */ /* 0x000fc800078e0212 */
[----:B-1----:R-:W-:-:S04]  /*0b00*/  IMAD.WIDE R24, R4, 0x4, R16 ;  /* 0x0000000404187825 */ /* 0x002fc800078e0210 */
        /* <DEDUP_REMOVED lines=14> */
[----:B------:R-:W3:Y:S01]  /*0bf0*/  LDG.E R11, desc[UR6][R20.64] ;  /* 0x00000006140b7981 */ /* 0x000ee2000c1e1900 */
[----:B------:R-:W-:Y:S01]  /*0c00*/  FMUL R26, R29, 0.26794922351837158203 ;  /* 0x3e8930a41d1a7820 */ /* 0x000fe20000400000 */
[----:B------:R-:W-:-:S04]  /*0c10*/  IMAD.WIDE R24, R4, 0x4, R16 ;  /* 0x0000000404187825 */ /* 0x000fc800078e0210 */
[----:B0-----:R-:W-:-:S04]  /*0c20*/  IMAD.WIDE R22, R4, 0x4, R20 ;  /* 0x0000000404167825 */ /* 0x001fc800078e0214 */
[----:B---3--:R-:W-:-:S05]  /*0c30*/  FFMA R11, R11, 6, -R26 ;  /* 0x40c000000b0b7823 */ /* 0x008fca000000081a */
[----:B------:R2:W-:Y:S04]  /*0c40*/  STG.E desc[UR6][R24.64], R11 ;  /* 0x0000000b18007986 */ /* 0x0005e8000c101906 */
[----:B------:R-:W3:Y:S01]  /*0c50*/  LDG.E R22, desc[UR6][R22.64] ;  /* 0x0000000616167981 */ /* 0x000ee2000c1e1900 */
[----:B------:R-:W-:Y:S01]  /*0c60*/  FMUL R27, R11, 0.26794922351837158203 ;  /* 0x3e8930a40b1b7820 */ /* 0x000fe20000400000 */
[----:B------:R-:W-:Y:S01]  /*0c70*/  IMAD.WIDE R18, R4, 0x4, R24 ;  /* 0x0000000404127825 */ /* 0x000fe200078e0218 */
[----:B------:R-:W-:Y:S02]  /*0c80*/  IADD3 R10, PT, PT, R10, 0x8, RZ ;  /* 0x000000080a0a7810 */ /* 0x000fe40007ffe0ff */
[----:B------:R-:W-:Y:S02]  /*0c90*/  IADD3 R8, PT, PT, R8, 0x8, RZ ;  /* 0x0000000808087810 */ /* 0x000fe40007ffe0ff */
[----:B------:R-:W-:-:S02]  /*0ca0*/  ISETP.NE.AND P0, PT, R10, RZ, PT ;  /* 0x000000ff0a00720c */ /* 0x000fc40003f05270 */
[C---:B------:R-:W-:Y:S02]  /*0cb0*/  LEA R9, R4.reuse, R9, 0x3 ;  /* 0x0000000904097211 */ /* 0x040fe400078e18ff */
[----:B------:R-:W-:Y:S01]  /*0cc0*/  LEA R7, R4, R7, 0x3 ;  /* 0x0000000704077211 */ /* 0x000fe200078e18ff */
[----:B---3--:R-:W-:-:S05]  /*0cd0*/  FFMA R27, R22, 6, -R27 ;  /* 0x40c00000161b7823 */ /* 0x008fca000000081b */
[----:B------:R2:W-:Y:S03]  /*0ce0*/  STG.E desc[UR6][R18.64], R27 ;  /* 0x0000001b12007986 */ /* 0x0005e6000c101906 */
[----:B------:R-:W-:Y:S05]  /*0cf0*/  @P0 BRA `(.L_x_18) ;  /* 0xfffffffc00200947 */ /* 0x000fea000383ffff */
[----:B------:R-:W-:-:S07]  /*0d00*/  IADD3 R8, PT, PT, R8, 0x1, RZ ;  /* 0x0000000108087810 */ /* 0x000fce0007ffe0ff */
.L_x_17:
[----:B------:R-:W-:-:S13]  /*0d10*/  ISETP.NE.AND P0, PT, R3, RZ, PT ;  /* 0x000000ff0300720c */ /* 0x000fda0003f05270 */
[----:B------:R-:W-:Y:S05]  /*0d20*/  @!P0 BRA `(.L_x_19) ;  /* 0x00000004000c8947 */ /* 0x000fea0003800000 */
[----:B------:R-:W-:Y:S02]  /*0d30*/  ISETP.GE.U32.AND P1, PT, R3, 0x4, PT ;  /* 0x000000040300780c */ /* 0x000fe40003f26070 */
[----:B------:R-:W-:-:S04]  /*0d40*/  LOP3.LUT R4, R0, 0x3, RZ, 0xc0, !PT ;  /* 0x0000000300047812 */ /* 0x000fc800078ec0ff */
[----:B------:R-:W-:-:S07]  /*0d50*/  ISETP.NE.AND P2, PT, R4, RZ, PT ;  /* 0x000000ff0400720c */ /* 0x000fce0003f45270 */
[----:B------:R-:W-:Y:S06]  /*0d60*/  @!P1 BRA `(.L_x_20) ;  /* 0x0000000000789947 */ /* 0x000fec0003800000 */
[----:B------:R-:W2:Y:S02]  /*0d70*/  LDC R7, c[0x0][0x390] ;  /* 0x0000e400ff077b82 */ /* 0x000ea40000000800 */
[----:B--2---:R-:W-:-:S05]  /*0d80*/  IMAD R16, R8, R7, RZ ;  /* 0x0000000708107224 */ /* 0x004fca00078e02ff */
[C---:B------:R-:W-:Y:S01]  /*0d90*/  IADD3 R11, PT, PT, R16.reuse, -R7, RZ ;  /* 0x80000007100b7210 */ /* 0x040fe20007ffe0ff */
[----:B------:R-:W-:-:S04]  /*0da0*/  IMAD.WIDE R16, R16, 0x4, R14 ;  /* 0x0000000410107825 */ /* 0x000fc800078e020e */
[----:B------:R-:W-:Y:S01]  /*0db0*/  IMAD.WIDE R10, R11, 0x4, R12 ;  /* 0x000000040b0a7825 */ /* 0x000fe200078e020c */
[----:B------:R-:W2:Y:S04]  /*0dc0*/  LDG.E R9, desc[UR6][R16.64] ;  /* 0x0000000610097981 */ /* 0x000ea8000c1e1900 */
[----:B------:R-:W3:Y:S02]  /*0dd0*/  LDG.E R18, desc[UR6][R10.64] ;  /* 0x000000060a127981 */ /* 0x000ee4000c1e1900 */
[----:B---3--:R-:W-:Y:S01]  /*0de0*/  FMUL R20, R18, 0.26794922351837158203 ;  /* 0x3e8930a412147820 */ /* 0x008fe20000400000 */
[----:B------:R-:W-:-:S04]  /*0df0*/  IMAD.WIDE R18, R7, 0x4, R10 ;  /* 0x0000000407127825 */ /* 0x000fc800078e020a */
[----:B--2---:R-:W-:Y:S01]  /*0e00*/  FFMA R9, R9, 6, -R20 ;  /* 0x40c0000009097823 */ /* 0x004fe20000000814 */
        /* <DEDUP_REMOVED lines=16> */
[----:B------:R-:W-:Y:S01]  /*0f10*/  IMAD.WIDE R20, R7, 0x4, R16 ;  /* 0x0000000407147825 */ /* 0x000fe200078e0210 */
[----:B------:R-:W-:-:S03]  /*0f20*/  IADD3 R8, PT, PT, R8, 0x4, RZ ;  /* 0x0000000408087810 */ /* 0x000fc60007ffe0ff */
[----:B--2---:R-:W-:-:S05]  /*0f30*/  FFMA R9, R18, 6, -R9 ;  /* 0x40c0000012097823 */ /* 0x004fca0000000809 */
[----:B------:R1:W-:Y:S02]  /*0f40*/  STG.E desc[UR6][R20.64], R9 ;  /* 0x0000000914007986 */ /* 0x0003e4000c101906 */
.L_x_20:
[----:B------:R-:W-:Y:S05]  /*0f50*/  @!P2 BRA `(.L_x_19) ;  /* 0x000000000080a947 */ /* 0x000fea0003800000 */
[----:B------:R-:W-:-:S13]  /*0f60*/  ISETP.NE.AND P1, PT, R4, 0x1, PT ;  /* 0x000000010400780c */ /* 0x000fda0003f25270 */
[----:B-1----:R-:W2:Y:S02]  /*0f70*/  @P1 LDC R9, c[0x0][0x390] ;  /* 0x0000e400ff091b82 */ /* 0x002ea40000000800 */
[----:B--2---:R-:W-:-:S05]  /*0f80*/  @P1 IMAD R16, R8, R9, RZ ;  /* 0x0000000908101224 */ /* 0x004fca00078e02ff */
[C---:B------:R-:W-:Y:S01]  /*0f90*/  @P1 IADD3 R19, PT, PT, R16.reuse, -R9, RZ ;  /* 0x8000000910131210 */ /* 0x040fe20007ffe0ff */
[----:B------:R-:W-:-:S04]  /*0fa0*/  @P1 IMAD.WIDE R16, R16, 0x4, R14 ;  /* 0x0000000410101825 */ /* 0x000fc800078e020e */
[----:B------:R-:W-:Y:S01]  /*0fb0*/  @P1 IMAD.WIDE R18, R19, 0x4, R12 ;  /* 0x0000000413121825 */ /* 0x000fe200078e020c */
[----:B------:R-:W2:Y:S04]  /*0fc0*/  @P1 LDG.E R4, desc[UR6][R16.64] ;  /* 0x0000000610041981 */ /* 0x000ea8000c1e1900 */
[----:B------:R-:W3:Y:S01]  /*0fd0*/  @P1 LDG.E R7, desc[UR6][R18.64] ;  /* 0x0000000612071981 */ /* 0x000ee2000c1e1900 */
[----:B------:R-:W-:-:S04]  /*0fe0*/  @P1 IMAD.WIDE R10, R9, 0x4, R18 ;  /* 0x00000004090a1825 */ /* 0x000fc800078e0212 */
[----:B------:R-:W-:-:S04]  /*0ff0*/  @P1 IMAD.WIDE R20, R9, 0x4, R16 ;  /* 0x0000000409141825 */ /* 0x000fc800078e0210 */
[----:B---3--:R-:W-:-:S04]  /*1000*/  @P1 FMUL R7, R7, 0.26794922351837158203 ;  /* 0x3e8930a407071820 */ /* 0x008fc80000400000 */
[----:B--2---:R-:W-:-:S05]  /*1010*/  @P1 FFMA R23, R4, 6, -R7 ;  /* 0x40c0000004171823 */ /* 0x004fca0000000807 */
[----:B------:R0:W-:Y:S04]  /*1020*/  @P1 STG.E desc[UR6][R10.64], R23 ;  /* 0x000000170a001986 */ /* 0x0001e8000c101906 */
[----:B------:R-:W2:Y:S01]  /*1030*/  @P1 LDG.E R20, desc[UR6][R20.64] ;  /* 0x0000000614141981 */ /* 0x000ea2000c1e1900 */
[----:B------:R-:W-:-:S04]  /*1040*/  LOP3.LUT R4, R0, 0x1, RZ, 0xc0, !PT ;  /* 0x0000000100047812 */ /* 0x000fc800078ec0ff */
[----:B------:R-:W-:-:S13]  /*1050*/  ISETP.NE.U32.AND P2, PT, R4, 0x1, PT ;  /* 0x000000010400780c */ /* 0x000fda0003f45070 */
[----:B------:R-:W1:Y:S01]  /*1060*/  @!P2 LDC R7, c[0x0][0x390] ;  /* 0x0000e400ff07ab82 */ /* 0x000e620000000800 */
[----:B------:R-:W-:Y:S01]  /*1070*/  @P1 IADD3 R8, PT, PT, R8, 0x2, RZ ;  /* 0x0000000208081810 */ /* 0x000fe20007ffe0ff */
[----:B------:R-:W-:-:S04]  /*1080*/  @P1 FMUL R17, R23, 0.26794922351837158203 ;  /* 0x3e8930a417111820 */ /* 0x000fc80000400000 */
[----:B-1----:R-:W-:-:S05]  /*1090*/  @!P2 IMAD R4, R8, R7, RZ ;  /* 0x000000070804a224 */ /* 0x002fca00078e02ff */
[----:B------:R-:W-:Y:S01]  /*10a0*/  @!P2 IADD3 R25, PT, PT, R4, -R7, RZ ;  /* 0x800000070419a210 */ /* 0x000fe20007ffe0ff */
[----:B------:R-:W-:-:S04]  /*10b0*/  @P1 IMAD.WIDE R8, R9, 0x4, R10 ;  /* 0x0000000409081825 */ /* 0x000fc800078e020a */
[----:B0-----:R-:W-:-:S04]  /*10c0*/  @!P2 IMAD.WIDE R10, R25, 0x4, R12 ;  /* 0x00000004190aa825 */ /* 0x001fc800078e020c */
[----:B------:R-:W-:-:S04]  /*10d0*/  @!P2 IMAD.WIDE R14, R4, 0x4, R14 ;  /* 0x00000004040ea825 */ /* 0x000fc800078e020e */
[----:B--2---:R-:W-:-:S05]  /*10e0*/  @P1 FFMA R19, R20, 6, -R17 ;  /* 0x40c0000014131823 */ /* 0x004fca0000000811 */
[----:B------:R0:W-:Y:S04]  /*10f0*/  @P1 STG.E desc[UR6][R8.64], R19 ;  /* 0x0000001308001986 */ /* 0x0001e8000c101906 */
[----:B------:R-:W2:Y:S04]  /*1100*/  @!P2 LDG.E R4, desc[UR6][R10.64] ;  /* 0x000000060a04a981 */ /* 0x000ea8000c1e1900 */
[----:B------:R-:W3:Y:S01]  /*1110*/  @!P2 LDG.E R14, desc[UR6][R14.64] ;  /* 0x000000060e0ea981 */ /* 0x000ee2000c1e1900 */
[----:B------:R-:W-:-:S04]  /*1120*/  @!P2 IMAD.WIDE R16, R7, 0x4, R10 ;  /* 0x000000040710a825 */ /* 0x000fc800078e020a */
[----:B--2---:R-:W-:-:S04]  /*1130*/  @!P2 FMUL R21, R4, -0.26794922351837158203 ;  /* 0xbe8930a40415a820 */ /* 0x004fc80000400000 */
[----:B---3--:R-:W-:-:S05]  /*1140*/  @!P2 FFMA R21, R14, 6, R21 ;  /* 0x40c000000e15a823 */ /* 0x008fca0000000015 */
[----:B------:R0:W-:Y:S02]  /*1150*/  @!P2 STG.E desc[UR6][R16.64], R21 ;  /* 0x000000151000a986 */ /* 0x0001e4000c101906 */
.L_x_19:
[----:B01----:R-:W-:-:S05]  /*1160*/  IMAD.WIDE R8, R6, 0x4, R12 ;  /* 0x0000000406087825 */ /* 0x003fca00078e020c */
[----:B------:R-:W3:Y:S01]  /*1170*/  LDG.E R4, desc[UR6][R8.64] ;  /* 0x0000000608047981 */ /* 0x000ee2000c1e1900 */
[----:B------:R-:W-:Y:S01]  /*1180*/  ISETP.GE.U32.AND P1, PT, R5, 0x7, PT ;  /* 0x000000070500780c */ /* 0x000fe20003f26070 */
[----:B---3--:R-:W-:-:S05]  /*1190*/  FMUL R7, R4, 0.21132488548755645752 ;  /* 0x3e58658d04077820 */ /* 0x008fca0000400000 */
[----:B------:R0:W-:Y:S07]  /*11a0*/  STG.E desc[UR6][R8.64], R7 ;  /* 0x0000000708007986 */ /* 0x0001ee000c101906 */
[----:B------:R-:W-:Y:S05]  /*11b0*/  @!P1 BRA `(.L_x_21) ;  /* 0x0000000400309947 */ /* 0x000fea0003800000 */
[----:B------:R-:W1:Y:S01]  /*11c0*/  LDC R4, c[0x0][0x390] ;  /* 0x0000e400ff047b82 */ /* 0x000e620000000800 */
[C---:B0-----:R-:W-:Y:S02]  /*11d0*/  IADD3 R7, PT, PT, R2.reuse, -0x3, RZ ;  /* 0xfffffffd02077810 */ /* 0x041fe40007ffe0ff */
[C---:B------:R-:W-:Y:S02]  /*11e0*/  IADD3 R9, PT, PT, R2.reuse, -0x4, RZ ;  /* 0xfffffffc02097810 */ /* 0x040fe40007ffe0ff */
[C---:B--2---:R-:W-:Y:S02]  /*11f0*/  IADD3 R11, PT, PT, R2.reuse, -0x5, RZ ;  /* 0xfffffffb020b7810 */ /* 0x044fe40007ffe0ff */
[C---:B------:R-:W-:Y:S02]  /*1200*/  IADD3 R15, PT, PT, R2.reuse, -0x6, RZ ;  /* 0xfffffffa020f7810 */ /* 0x040fe40007ffe0ff */
[C---:B------:R-:W-:Y:S02]  /*1210*/  IADD3 R17, PT, PT, R2.reuse, -0x7, RZ ;  /* 0xfffffff902117810 */ /* 0x040fe40007ffe0ff */
[----:B------:R-:W-:-:S02]  /*1220*/  IADD3 R19, PT, PT, R2, -0x8, RZ ;  /* 0xfffffff802137810 */ /* 0x000fc40007ffe0ff */
[----:B------:R-:W-:Y:S02]  /*1230*/  IADD3 R23, PT, PT, R2, -0x9, RZ ;  /* 0xfffffff702177810 */ /* 0x000fe40007ffe0ff */
[----:B------:R-:W-:-:S04]  /*1240*/  LOP3.LUT R22, R0, 0xfffffff8, RZ, 0xc0, !PT ;  /* 0xfffffff800167812 */ /* 0x000fc800078ec0ff */
[----:B------:R-:W-:Y:S01]  /*1250*/  IADD3 R22, PT, PT, -R22, RZ, RZ ;  /* 0x000000ff16167210 */ /* 0x000fe20007ffe1ff */
[-C--:B-1----:R-:W-:Y:S02]  /*1260*/  IMAD R2, R5, R4.reuse, RZ ;  /* 0x0000000405027224 */ /* 0x082fe400078e02ff */
[-C--:B------:R-:W-:Y:S02]  /*1270*/  IMAD R5, R7, R4.reuse, RZ ;  /* 0x0000000407057224 */ /* 0x080fe400078e02ff */
[-C--:B------:R-:W-:Y:S02]  /*1280*/  IMAD R7, R9, R4.reuse, RZ ;  /* 0x0000000409077224 */ /* 0x080fe400078e02ff */
[-C--:B------:R-:W-:Y:S02]  /*1290*/  IMAD R8, R11, R4.reuse, RZ ;  /* 0x000000040b087224 */ /* 0x080fe400078e02ff */
[-C--:B------:R-:W-:Y:S02]  /*12a0*/  IMAD R9, R15, R4.reuse, RZ ;  /* 0x000000040f097224 */ /* 0x080fe400078e02ff */
[----:B------:R-:W-:-:S02]  /*12b0*/  IMAD R10, R17, R4, RZ ;  /* 0x00000004110a7224 */ /* 0x000fc400078e02ff */
[-C--:B------:R-:W-:Y:S02]  /*12c0*/  IMAD R11, R19, R4.reuse, RZ ;  /* 0x00000004130b7224 */ /* 0x080fe400078e02ff */
[----:B------:R-:W-:-:S07]  /*12d0*/  IMAD R23, R23, R4, RZ ;  /* 0x0000000417177224 */ /* 0x000fce00078e02ff */
.L_x_22:
[----:B------:R-:W-:-:S04]  /*12e0*/  IMAD.WIDE R16, R6, 0x4, R12 ;  /* 0x0000000406107825 */ /* 0x000fc800078e020c */
[----:B------:R-:W-:Y:S02]  /*12f0*/  IMAD.WIDE R14, R2, 0x4, R12 ;  /* 0x00000004020e7825 */ /* 0x000fe400078e020c */
[----:B------:R-:W2:Y:S04]  /*1300*/  LDG.E R16, desc[UR6][R16.64] ;  /* 0x0000000610107981 */ /* 0x000ea8000c1e1900 */
[----:B------:R-:W2:Y:S02]  /*1310*/  LDG.E R19, desc[UR6][R14.64] ;  /* 0x000000060e137981 */ /* 0x000ea4000c1e1900 */
[----:B--2---:R-:W-:-:S04]  /*1320*/  FADD R19, R16, -R19 ;  /* 0x8000001310137221 */ /* 0x004fc80000000000 */
[----:B------:R-:W-:Y:S01]  /*1330*/  FMUL R25, R19, -0.26794922351837158203 ;  /* 0xbe8930a413197820 */ /* 0x000fe20000400000 */
[----:B------:R-:W-:-:S04]  /*1340*/  IMAD.WIDE R18, R5, 0x4, R12 ;  /* 0x0000000405127825 */ /* 0x000fc800078e020c */
[----:B------:R0:W-:Y:S04]  /*1350*/  STG.E desc[UR6][R14.64], R25 ;  /* 0x000000190e007986 */ /* 0x0001e8000c101906 */
        /* <DEDUP_REMOVED lines=10> */
[----:B0-----:R-:W3:Y:S02]  /*1400*/  LDG.E R14, desc[UR6][R16.64] ;  /* 0x00000006100e7981 */ /* 0x001ee4000c1e1900 */
[----:B---3--:R-:W-:-:S04]  /*1410*/  FADD R14, R29, -R14 ;  /* 0x8000000e1d0e7221 */ /* 0x008fc80000000000 */
[----:B------:R-:W-:Y:S01]  /*1420*/  FMUL R25, R14, -0.26794922351837158203 ;  /* 0xbe8930a40e197820 */ /* 0x000fe20000400000 */
[----:B------:R-:W-:-:S04]  /*1430*/  IMAD.WIDE R14, R9, 0x4, R12 ;  /* 0x00000004090e7825 */ /* 0x000fc800078e020c */
[----:B------:R0:W-:Y:S04]  /*1440*/  STG.E desc[UR6][R16.64], R25 ;  /* 0x0000001910007986 */ /* 0x0001e8000c101906 */
[----:B-1----:R-:W3:Y:S02]  /*1450*/  LDG.E R18, desc[UR6][R14.64] ;  /* 0x000000060e127981 */ /* 0x002ee4000c1e1900 */
[----:B---3--:R-:W-:-:S04]  /*1460*/  FADD R18, R25, -R18 ;  /* 0x8000001219127221 */ /* 0x008fc80000000000 */
[----:B------:R-:W-:Y:S01]  /*1470*/  FMUL R27, R18, -0.26794922351837158203 ;  /* 0xbe8930a4121b7820 */ /* 0x000fe20000400000 */
[----:B------:R-:W-:-:S04]  /*1480*/  IMAD.WIDE R18, R10, 0x4, R12 ;  /* 0x000000040a127825 */ /* 0x000fc800078e020c */
[----:B------:R1:W-:Y:S04]  /*1490*/  STG.E desc[UR6][R14.64], R27 ;  /* 0x0000001b0e007986 */ /* 0x0003e8000c101906 */
[----:B--2---:R-:W2:Y:S02]  /*14a0*/  LDG.E R20, desc[UR6][R18.64] ;  /* 0x0000000612147981 */ /* 0x004ea4000c1e1900 */
        /* <DEDUP_REMOVED lines=9> */
[----:B-1----:R-:W3:Y:S01]  /*1540*/  LDG.E R14, desc[UR6][R16.64] ;  /* 0x00000006100e7981 */ /* 0x002ee2000c1e1900 */
[----:B------:R-:W-:Y:S01]  /*1550*/  IADD3 R22, PT, PT, R22, 0x8, RZ ;  /* 0x0000000816167810 */ /* 0x000fe20007ffe0ff */
[----:B------:R-:W-:-:S03]  /*1560*/  UIADD3 UR5, UPT, UPT, UR5, -0x8, URZ ;  /* 0xfffffff805057890 */ /* 0x000fc6000fffe0ff */
[----:B------:R-:W-:Y:S01]  /*1570*/  ISETP.NE.AND P1, PT, R22, RZ, PT ;  /* 0x000000ff1600720c */ /* 0x000fe20003f25270 */
[----:B---3--:R-:W-:-:S04]  /*1580*/  FADD R14, R25, -R14 ;  /* 0x8000000e190e7221 */ /* 0x008fc80000000000 */
[----:B------:R-:W-:Y:S01]  /*1590*/  FMUL R15, R14, -0.26794922351837158203 ;  /* 0xbe8930a40e0f7820 */ /* 0x000fe20000400000 */
[----:B------:R-:W-:-:S04]  /*15a0*/  IADD3 R14, PT, PT, -R4, RZ, RZ ;  /* 0x000000ff040e7210 */ /* 0x000fc80007ffe1ff */
[----:B------:R2:W-:Y:S01]  /*15b0*/  STG.E desc[UR6][R16.64], R15 ;  /* 0x0000000f10007986 */ /* 0x0005e2000c101906 */
[C---:B------:R-:W-:Y:S02]  /*15c0*/  LEA R5, R14.reuse, R5, 0x3 ;  /* 0x000000050e057211 */ /* 0x040fe400078e18ff */
[C---:B------:R-:W-:Y:S02]  /*15d0*/  LEA R7, R14.reuse, R7, 0x3 ;  /* 0x000000070e077211 */ /* 0x040fe400078e18ff */
[C---:B------:R-:W-:Y:S02]  /*15e0*/  LEA R8, R14.reuse, R8, 0x3 ;  /* 0x000000080e087211 */ /* 0x040fe400078e18ff */
[C---:B------:R-:W-:Y:S02]  /*15f0*/  LEA R9, R14.reuse, R9, 0x3 ;  /* 0x000000090e097211 */ /* 0x040fe400078e18ff */
[C---:B------:R-:W-:Y:S02]  /*1600*/  LEA R10, R14.reuse, R10, 0x3 ;  /* 0x0000000a0e0a7211 */ /* 0x040fe400078e18ff */
[----:B------:R-:W-:-:S02]  /*1610*/  LEA R11, R14, R11, 0x3 ;  /* 0x0000000b0e0b7211 */ /* 0x000fc400078e18ff */
[C---:B------:R-:W-:Y:S02]  /*1620*/  LEA R23, R14.reuse, R23, 0x3 ;  /* 0x000000170e177211 */ /* 0x040fe400078e18ff */
[C---:B------:R-:W-:Y:S02]  /*1630*/  LEA R2, R14.reuse, R2, 0x3 ;  /* 0x000000020e027211 */ /* 0x040fe400078e18ff */
[----:B------:R-:W-:Y:S01]  /*1640*/  LEA R6, R14, R6, 0x3 ;  /* 0x000000060e067211 */ /* 0x000fe200078e18ff */
[----:B--2---:R-:W-:Y:S06]  /*1650*/  @P1 BRA `(.L_x_22) ;  /* 0xfffffffc00201947 */ /* 0x004fec000383ffff */
[----:B------:R-:W-:-:S06]  /*1660*/  UIADD3 UR4, UPT, UPT, UR5, -0x2, URZ ;  /* 0xfffffffe05047890 */ /* 0x000fcc000fffe0ff */
[----:B------:R-:W-:-:S07]  /*1670*/  MOV R5, UR4 ;  /* 0x0000000400057c02 */ /* 0x000fce0008000f00 */
.L_x_21:
[----:B------:R-:W-:Y:S05]  /*1680*/  @!P0 EXIT ;  /* 0x000000000000894d */ /* 0x000fea0003800000 */
[----:B------:R-:W-:Y:S02]  /*1690*/  ISETP.GE.U32.AND P0, PT, R3, 0x4, PT ;  /* 0x000000040300780c */ /* 0x000fe40003f06070 */
[----:B------:R-:W-:-:S04]  /*16a0*/  LOP3.LUT R14, R0, 0x3, RZ, 0xc0, !PT ;  /* 0x00000003000e7812 */ /* 0x000fc800078ec0ff */
[----:B------:R-:W-:-:S07]  /*16b0*/  ISETP.NE.AND P1, PT, R14, RZ, PT ;  /* 0x000000ff0e00720c */ /* 0x000fce0003f25270 */
[----:B------:R-:W-:Y:S06]  /*16c0*/  @!P0 BRA `(.L_x_23) ;  /* 0x0000000000748947 */ /* 0x000fec0003800000 */
[----:B------:R-:W2:Y:S02]  /*16d0*/  LDCU UR4, c[0x0][0x390] ;  /* 0x00007200ff0477ac */ /* 0x000ea40008000800 */
[----:B--2---:R-:W-:-:S04]  /*16e0*/  IMAD R11, R5, UR4, RZ ;  /* 0x00000004050b7c24 */ /* 0x004fc8000f8e02ff */
[C---:B0-----:R-:W-:Y:S01]  /*16f0*/  IMAD.WIDE R6, R11.reuse, 0x4, R12 ;  /* 0x000000040b067825 */ /* 0x041fe200078e020c */
[----:B------:R-:W-:-:S04]  /*1700*/  IADD3 R3, PT, PT, R11, UR4, RZ ;  /* 0x000000040b037c10 */ /* 0x000fc8000fffe0ff */
[----:B------:R-:W2:Y:S01]  /*1710*/  LDG.E R9, desc[UR6][R6.64] ;  /* 0x0000000606097981 */ /* 0x000ea2000c1e1900 */
[----:B------:R-:W-:-:S06]  /*1720*/  IMAD.WIDE R2, R3, 0x4, R12 ;  /* 0x0000000403027825 */ /* 0x000fcc00078e020c */
[----:B------:R-:W2:Y:S01]  /*1730*/  LDG.E R2, desc[UR6][R2.64] ;  /* 0x0000000602027981 */ /* 0x000ea2000c1e1900 */
[----:B------:R-:W-:Y:S01]  /*1740*/  IADD3 R11, PT, PT, R11, -UR4, RZ ;  /* 0x800000040b0b7c10 */ /* 0x000fe2000fffe0ff */
[----:B--2---:R-:W-:-:S04]  /*1750*/  FADD R9, R2, -R9 ;  /* 0x8000000902097221 */ /* 0x004fc80000000000 */
[----:B------:R-:W-:Y:S01]  /*1760*/  FMUL R15, R9, -0.26794922351837158203 ;  /* 0xbe8930a4090f7820 */ /* 0x000fe20000400000 */
[----:B------:R-:W-:-:S04]  /*1770*/  IMAD.WIDE R8, R11, 0x4, R12 ;  /* 0x000000040b087825 */ /* 0x000fc800078e020c */
[----:B------:R0:W-:Y:S04]  /*1780*/  STG.E desc[UR6][R6.64], R15 ;  /* 0x0000000f06007986 */ /* 0x0001e8000c101906 */
[----:B------:R-:W2:Y:S01]  /*1790*/  LDG.E R4, desc[UR6][R8.64] ;  /* 0x0000000608047981 */ /* 0x000ea2000c1e1900 */
[----:B------:R-:W-:-:S05]  /*17a0*/  IADD3 R19, PT, PT, R11, -UR4, RZ ;  /* 0x800000040b137c10 */ /* 0x000fca000fffe0ff */
[----:B------:R-:W-:-:S04]  /*17b0*/  IMAD.WIDE R10, R19, 0x4, R12 ;  /* 0x00000004130a7825 */ /* 0x000fc800078e020c */
[----:B--2---:R-:W-:-:S04]  /*17c0*/  FADD R4, R15, -R4 ;  /* 0x800000040f047221 */ /* 0x004fc80000000000 */
[----:B------:R-:W-:-:S05]  /*17d0*/  FMUL R17, R4, -0.26794922351837158203 ;  /* 0xbe8930a404117820 */ /* 0x000fca0000400000 */
[----:B------:R1:W-:Y:S04]  /*17e0*/  STG.E desc[UR6][R8.64], R17 ;  /* 0x0000001108007986 */ /* 0x0003e8000c101906 */
[----:B------:R-:W2:Y:S01]  /*17f0*/  LDG.E R2, desc[UR6][R10.64] ;  /* 0x000000060a027981 */ /* 0x000ea2000c1e1900 */
[----:B------:R-:W-:Y:S01]  /*1800*/  IADD3 R3, PT, PT, R19, -UR4, RZ ;  /* 0x8000000413037c10 */ /* 0x000fe2000fffe0ff */
[----:B--2---:R-:W-:-:S04]  /*1810*/  FADD R2, R17, -R2 ;  /* 0x8000000211027221 */ /* 0x004fc80000000000 */
[----:B------:R-:W-:Y:S01]  /*1820*/  FMUL R19, R2, -0.26794922351837158203 ;  /* 0xbe8930a402137820 */ /* 0x000fe20000400000 */
[----:B------:R-:W-:-:S04]  /*1830*/  IMAD.WIDE R2, R3, 0x4, R12 ;  /* 0x0000000403027825 */ /* 0x000fc800078e020c */
[----:B------:R1:W-:Y:S04]  /*1840*/  STG.E desc[UR6][R10.64], R19 ;  /* 0x000000130a007986 */ /* 0x0003e8000c101906 */
[----:B------:R-:W2:Y:S01]  /*1850*/  LDG.E R4, desc[UR6][R2.64] ;  /* 0x0000000602047981 */ /* 0x000ea2000c1e1900 */
[----:B------:R-:W-:Y:S01]  /*1860*/  IADD3 R5, PT, PT, R5, -0x4, RZ ;  /* 0xfffffffc05057810 */ /* 0x000fe20007ffe0ff */
[----:B--2---:R-:W-:-:S04]  /*1870*/  FADD R4, R19, -R4 ;  /* 0x8000000413047221 */ /* 0x004fc80000000000 */
[----:B0-----:R-:W-:-:S05]  /*1880*/  FMUL R7, R4, -0.26794922351837158203 ;  /* 0xbe8930a404077820 */ /* 0x001fca0000400000 */
[----:B------:R1:W-:Y:S02]  /*1890*/  STG.E desc[UR6][R2.64], R7 ;  /* 0x0000000702007986 */ /* 0x0003e4000c101906 */
.L_x_23:
[----:B------:R-:W-:Y:S05]  /*18a0*/  @!P1 EXIT ;  /* 0x000000000000994d */ /* 0x000fea0003800000 */
[----:B------:R-:W-:Y:S02]  /*18b0*/  ISETP.NE.AND P0, PT, R14, 0x1, PT ;  /* 0x000000010e00780c */ /* 0x000fe40003f05270 */
[----:B------:R-:W-:-:S04]  /*18c0*/  LOP3.LUT R0, R0, 0x1, RZ, 0xc0, !PT ;  /* 0x0000000100007812 */ /* 0x000fc800078ec0ff */
[----:B------:R-:W-:-:S07]  /*18d0*/  ISETP.NE.U32.AND P1, PT, R0, 0x1, PT ;  /* 0x000000010000780c */ /* 0x000fce0003f25070 */
[----:B------:R-:W-:Y:S06]  /*18e0*/  @!P0 BRA `(.L_x_24) ;  /* 0x0000000000448947 */ /* 0x000fec0003800000 */
[----:B------:R-:W1:Y:S02]  /*18f0*/  LDCU UR4, c[0x0][0x390] ;  /* 0x00007200ff0477ac */ /* 0x000e640008000800 */
[----:B-12---:R-:W-:-:S04]  /*1900*/  IMAD R11, R5, UR4, RZ ;  /* 0x00000004050b7c24 */ /* 0x006fc8000f8e02ff */
        /* <DEDUP_REMOVED lines=13> */
[----:B------:R-:W-:-:S05]  /*19e0*/  FMUL R15, R0, -0.26794922351837158203 ;  /* 0xbe8930a4000f7820 */ /* 0x000fca0000400000 */
[----:B------:R3:W-:Y:S02]  /*19f0*/  STG.E desc[UR6][R8.64], R15 ;  /* 0x0000000f08007986 */ /* 0x0007e4000c101906 */
.L_x_24:
[----:B------:R-:W-:Y:S05]  /*1a00*/  @P1 EXIT ;  /* 0x000000000000194d */ /* 0x000fea0003800000 */
[----:B------:R-:W1:Y:S02]  /*1a10*/  LDCU UR4, c[0x0][0x390] ;  /* 0x00007200ff0477ac */ /* 0x000e640008000800 */
[----:B-1----:R-:W-:-:S05]  /*1a20*/  IMAD R3, R5, UR4, RZ ;  /* 0x0000000405037c24 */ /* 0x002fca000f8e02ff */
[C---:B------:R-:W-:Y:S01]  /*1a30*/  IADD3 R5, PT, PT, R3.reuse, UR4, RZ ;  /* 0x0000000403057c10 */ /* 0x040fe2000fffe0ff */
[----:B------:R-:W-:-:S04]  /*1a40*/  IMAD.WIDE R2, R3, 0x4, R12 ;  /* 0x0000000403027825 */ /* 0x000fc800078e020c */
[----:B------:R-:W-:Y:S02]  /*1a50*/  IMAD.WIDE R12, R5, 0x4, R12 ;  /* 0x00000004050c7825 */ /* 0x000fe400078e020c */
[----:B------:R-:W4:Y:S04]  /*1a60*/  LDG.E R5, desc[UR6][R2.64] ;  /* 0x0000000602057981 */ /* 0x000f28000c1e1900 */
[----:B------:R-:W4:Y:S02]  /*1a70*/  LDG.E R12, desc[UR6][R12.64] ;  /* 0x000000060c0c7981 */ /* 0x000f24000c1e1900 */
[----:B----4-:R-:W-:-:S04]  /*1a80*/  FADD R5, R12, -R5 ;  /* 0x800000050c057221 */ /* 0x010fc80000000000 */
[----:B------:R-:W-:-:S05]  /*1a90*/  FMUL R5, R5, -0.26794922351837158203 ;  /* 0xbe8930a405057820 */ /* 0x000fca0000400000 */
[----:B------:R-:W-:Y:S01]  /*1aa0*/  STG.E desc[UR6][R2.64], R5 ;  /* 0x0000000502007986 */ /* 0x000fe2000c101906 */
[----:B------:R-:W-:Y:S05]  /*1ab0*/  EXIT ;  /* 0x000000000000794d */ /* 0x000fea0003800000 */
.L_x_16:
[----:B------:R-:W-:-:S05]  /*1ac0*/  IMAD.WIDE R6, R6, 0x4, R12 ;  /* 0x0000000406067825 */ /* 0x000fca00078e020c */
[----:B------:R-:W2:Y:S02]  /*1ad0*/  LDG.E R0, desc[UR6][R6.64] ;  /* 0x0000000606007981 */ /* 0x000ea4000c1e1900 */
[----:B--2---:R-:W-:-:S05]  /*1ae0*/  FMUL R3, R0, 0.21132488548755645752 ;  /* 0x3e58658d00037820 */ /* 0x004fca0000400000 */
[----:B------:R-:W-:Y:S01]  /*1af0*/  STG.E desc[UR6][R6.64], R3 ;  /* 0x0000000306007986 */ /* 0x000fe2000c101906 */
[----:B------:R-:W-:Y:S05]  /*1b00*/  EXIT ;  /* 0x000000000000794d */ /* 0x000fea0003800000 */
        .weak           $__internal_0_$__cuda_sm3x_div_rn_noftz_f32_slowpath
        .type           $__internal_0_$__cuda_sm3x_div_rn_noftz_f32_slowpath,@function
        .size           $__internal_0_$__cuda_sm3x_div_rn_noftz_f32_slowpath,(.L_x_70 - $__internal_0_$__cuda_sm3x_div_rn_noftz_f32_slowpath)
$__internal_0_$__cuda_sm3x_div_rn_noftz_f32_slowpath:
[----:B------:R-:W-:Y:S01]  /*1b10*/  SHF.R.U32.HI R10, RZ, 0x17, R3 ;  /* 0x00000017ff0a7819 */ /* 0x000fe20000011603 */
[----:B------:R-:W-:Y:S01]  /*1b20*/  BSSY.RECONVERGENT B1, `(.L_x_25) ;  /* 0x0000062000017945 */ /* 0x000fe20003800200 */
[----:B------:R-:W-:Y:S02]  /*1b30*/  SHF.R.U32.HI R9, RZ, 0x17, R2 ;  /* 0x00000017ff097819 */ /* 0x000fe40000011602 */
[----:B------:R-:W-:Y:S02]  /*1b40*/  LOP3.LUT R10, R10, 0xff, RZ, 0xc0, !PT ;  /* 0x000000ff0a0a7812 */ /* 0x000fe400078ec0ff */
[----:B------:R-:W-:Y:S02]  /*1b50*/  LOP3.LUT R11, R9, 0xff, RZ, 0xc0, !PT ;  /* 0x000000ff090b7812 */ /* 0x000fe400078ec0ff */
[----:B------:R-:W-:Y:S02]  /*1b60*/  IADD3 R17, PT, PT, R10, -0x1, RZ ;  /* 0xffffffff0a117810 */ /* 0x000fe40007ffe0ff */
[----:B------:R-:W-:-:S02]  /*1b70*/  IADD3 R16, PT, PT, R11, -0x1, RZ ;  /* 0xffffffff0b107810 */ /* 0x000fc40007ffe0ff */
[----:B------:R-:W-:-:S04]  /*1b80*/  ISETP.GT.U32.AND P0, PT, R17, 0xfd, PT ;  /* 0x000000fd1100780c */ /* 0x000fc80003f04070 */
[----:B------:R-:W-:-:S13]  /*1b90*/  ISETP.GT.U32.OR P0, PT, R16, 0xfd, P0 ;  /* 0x000000fd1000780c */ /* 0x000fda0000704470 */
[----:B------:R-:W-:Y:S01]  /*1ba0*/  @!P0 MOV R9, RZ ;  /* 0x000000ff00098202 */ /* 0x000fe20000000f00 */
[----:B------:R-:W-:Y:S06]  /*1bb0*/  @!P0 BRA `(.L_x_26) ;  /* 0x00000000005c8947 */ /* 0x000fec0003800000 */
[----:B------:R-:W-:Y:S02]  /*1bc0*/  FSETP.GTU.FTZ.AND P0, PT, |R2|, +INF , PT ;  /* 0x7f8000000200780b */ /* 0x000fe40003f1c200 */
[----:B------:R-:W-:-:S04]  /*1bd0*/  FSETP.GTU.FTZ.AND P1, PT, |R3|, +INF , PT ;  /* 0x7f8000000300780b */ /* 0x000fc80003f3c200 */
[----:B------:R-:W-:-:S13]  /*1be0*/  PLOP3.LUT P0, PT, P0, P1, PT, 0xf8, 0x8f ;  /* 0x00000000008f781c */ /* 0x000fda0000703f70 */
[----:B------:R-:W-:Y:S05]  /*1bf0*/  @P0 BRA `(.L_x_27) ;  /* 0x00000004004c0947 */ /* 0x000fea0003800000 */
[----:B------:R-:W-:-:S13]  /*1c00*/  LOP3.LUT P0, RZ, R3, 0x7fffffff, R2, 0xc8, !PT ;  /* 0x7fffffff03ff7812 */ /* 0x000fda000780c802 */
[----:B------:R-:W-:Y:S05]  /*1c10*/  @!P0 BRA `(.L_x_28) ;  /* 0x00000004003c8947 */ /* 0x000fea0003800000 */
[C---:B------:R-:W-:Y:S02]  /*1c20*/  FSETP.NEU.FTZ.AND P3, PT, |R2|.reuse, +INF , PT ;  /* 0x7f8000000200780b */ /* 0x040fe40003f7d200 */
[----:B------:R-:W-:Y:S02]  /*1c30*/  FSETP.NEU.FTZ.AND P1, PT, |R3|, +INF , PT ;  /* 0x7f8000000300780b */ /* 0x000fe40003f3d200 */
[----:B------:R-:W-:-:S11]  /*1c40*/  FSETP.NEU.FTZ.AND P0, PT, |R2|, +INF , PT ;  /* 0x7f8000000200780b */ /* 0x000fd60003f1d200 */
[----:B------:R-:W-:Y:S05]  /*1c50*/  @!P1 BRA !P3, `(.L_x_28) ;  /* 0x00000004002c9947 */ /* 0x000fea0005800000 */
[----:B------:R-:W-:-:S04]  /*1c60*/  LOP3.LUT P3, RZ, R2, 0x7fffffff, RZ, 0xc0, !PT ;  /* 0x7fffffff02ff7812 */ /* 0x000fc8000786c0ff */
[----:B------:R-:W-:-:S13]  /*1c70*/  PLOP3.LUT P1, PT, P1, P3, PT, 0x2f, 0xf2 ;  /* 0x0000000000f2781c */ /* 0x000fda0000f26577 */
[----:B------:R-:W-:Y:S05]  /*1c80*/  @P1 BRA `(.L_x_29) ;  /* 0x0000000400181947 */ /* 0x000fea0003800000 */
[----:B------:R-:W-:-:S04]  /*1c90*/  LOP3.LUT P1, RZ, R3, 0x7fffffff, RZ, 0xc0, !PT ;  /* 0x7fffffff03ff7812 */ /* 0x000fc8000782c0ff */
[----:B------:R-:W-:-:S13]  /*1ca0*/  PLOP3.LUT P0, PT, P0, P1, PT, 0x2f, 0xf2 ;  /* 0x0000000000f2781c */ /* 0x000fda0000702577 */
[----:B------:R-:W-:Y:S05]  /*1cb0*/  @P0 BRA `(.L_x_30) ;  /* 0x0000000400000947 */ /* 0x000fea0003800000 */
[----:B------:R-:W-:Y:S02]  /*1cc0*/  ISETP.GE.AND P0, PT, R16, RZ, PT ;  /* 0x000000ff1000720c */ /* 0x000fe40003f06270 */
[----:B------:R-:W-:-:S11]  /*1cd0*/  ISETP.GE.AND P1, PT, R17, RZ, PT ;  /* 0x000000ff1100720c */ /* 0x000fd60003f26270 */
[----:B------:R-:W-:Y:S01]  /*1ce0*/  @P0 MOV R9, RZ ;  /* 0x000000ff00090202 */ /* 0x000fe20000000f00 */
[----:B------:R-:W-:Y:S01]  /*1cf0*/  @!P0 FFMA R2, R2, 1.84467440737095516160e+19, RZ ;  /* 0x5f80000002028823 */ /* 0x000fe200000000ff */
[----:B------:R-:W-:Y:S01]  /*1d00*/  @!P0 MOV R9, 0xffffffc0 ;  /* 0xffffffc000098802 */ /* 0x000fe20000000f00 */
[----:B------:R-:W-:-:S03]  /*1d10*/  @!P1 FFMA R3, R3, 1.84467440737095516160e+19, RZ ;  /* 0x5f80000003039823 */ /* 0x000fc600000000ff */
[----:B------:R-:W-:-:S07]  /*1d20*/  @!P1 IADD3 R9, PT, PT, R9, 0x40, RZ ;  /* 0x0000004009099810 */ /* 0x000fce0007ffe0ff */
.L_x_26:
[----:B------:R-:W-:Y:S01]  /*1d30*/  LEA R16, R10, 0xc0800000, 0x17 ;  /* 0xc08000000a107811 */ /* 0x000fe200078eb8ff */
[----:B------:R-:W-:Y:S01]  /*1d40*/  BSSY.RECONVERGENT B2, `(.L_x_31) ;  /* 0x0000036000027945 */ /* 0x000fe20003800200 */
[----:B------:R-:W-:Y:S02]  /*1d50*/  IADD3 R11, PT, PT, R11, -0x7f, RZ ;  /* 0xffffff810b0b7810 */ /* 0x000fe40007ffe0ff */
[----:B------:R-:W-:-:S03]  /*1d60*/  IADD3 R16, PT, PT, -R16, R3, RZ ;  /* 0x0000000310107210 */ /* 0x000fc60007ffe1ff */
[C---:B------:R-:W-:Y:S01]  /*1d70*/  IMAD R2, R11.reuse, -0x800000, R2 ;  /* 0xff8000000b027824 */ /* 0x040fe200078e0202 */
[----:B------:R0:W1:Y:S01]  /*1d80*/  MUFU.RCP R3, R16 ;  /* 0x0000001000037308 */ /* 0x0000620000001000 */
[----:B------:R-:W-:Y:S01]  /*1d90*/  FADD.FTZ R17, -R16, -RZ ;  /* 0x800000ff10117221 */ /* 0x000fe20000010100 */
[----:B0-----:R-:W-:-:S04]  /*1da0*/  IADD3 R16, PT, PT, R11, 0x7f, -R10 ;  /* 0x0000007f0b107810 */ /* 0x001fc80007ffe80a */
[----:B------:R-:W-:Y:S01]  /*1db0*/  IADD3 R9, PT, PT, R16, R9, RZ ;  /* 0x0000000910097210 */ /* 0x000fe20007ffe0ff */
[----:B-1----:R-:W-:-:S04]  /*1dc0*/  FFMA R18, R3, R17, 1 ;  /* 0x3f80000003127423 */ /* 0x002fc80000000011 */
[----:B------:R-:W-:-:S04]  /*1dd0*/  FFMA R3, R3, R18, R3 ;  /* 0x0000001203037223 */ /* 0x000fc80000000003 */
[----:B------:R-:W-:-:S04]  /*1de0*/  FFMA R18, R2, R3, RZ ;  /* 0x0000000302127223 */ /* 0x000fc800000000ff */
[----:B------:R-:W-:-:S04]  /*1df0*/  FFMA R19, R17, R18, R2 ;  /* 0x0000001211137223 */ /* 0x000fc80000000002 */
[----:B------:R-:W-:-:S04]  /*1e00*/  FFMA R18, R3, R19, R18 ;  /* 0x0000001303127223 */ /* 0x000fc80000000012 */
[----:B------:R-:W-:-:S04]  /*1e10*/  FFMA R17, R17, R18, R2 ;  /* 0x0000001211117223 */ /* 0x000fc80000000002 */
[----:B------:R-:W-:-:S05]  /*1e20*/  FFMA R2, R3, R17, R18 ;  /* 0x0000001103027223 */ /* 0x000fca0000000012 */
[----:B------:R-:W-:-:S04]  /*1e30*/  SHF.R.U32.HI R10, RZ, 0x17, R2 ;  /* 0x00000017ff0a7819 */ /* 0x000fc80000011602 */
[----:B------:R-:W-:-:S04]  /*1e40*/  LOP3.LUT R10, R10, 0xff, RZ, 0xc0, !PT ;  /* 0x000000ff0a0a7812 */ /* 0x000fc800078ec0ff */
[----:B------:R-:W-:-:S04]  /*1e50*/  IADD3 R19, PT, PT, R10, R9, RZ ;  /* 0x000000090a137210 */ /* 0x000fc80007ffe0ff */
[----:B------:R-:W-:-:S04]  /*1e60*/  IADD3 R10, PT, PT, R19, -0x1, RZ ;  /* 0xffffffff130a7810 */ /* 0x000fc80007ffe0ff */
[----:B------:R-:W-:-:S13]  /*1e70*/  ISETP.GE.U32.AND P0, PT, R10, 0xfe, PT ;  /* 0x000000fe0a00780c */ /* 0x000fda0003f06070 */
[----:B------:R-:W-:Y:S05]  /*1e80*/  @!P0 BRA `(.L_x_32) ;  /* 0x0000000000808947 */ /* 0x000fea0003800000 */
[----:B------:R-:W-:-:S13]  /*1e90*/  ISETP.GT.AND P0, PT, R19, 0xfe, PT ;  /* 0x000000fe1300780c */ /* 0x000fda0003f04270 */
[----:B------:R-:W-:Y:S05]  /*1ea0*/  @P0 BRA `(.L_x_33) ;  /* 0x00000000006c0947 */ /* 0x000fea0003800000 */
[----:B------:R-:W-:-:S13]  /*1eb0*/  ISETP.GE.AND P0, PT, R19, 0x1, PT ;  /* 0x000000011300780c */ /* 0x000fda0003f06270 */
[----:B------:R-:W-:Y:S05]  /*1ec0*/  @P0 BRA `(.L_x_34) ;  /* 0x0000000000740947 */ /* 0x000fea0003800000 */
[----:B------:R-:W-:Y:S02]  /*1ed0*/  ISETP.GE.AND P0, PT, R19, -0x18, PT ;  /* 0xffffffe81300780c */ /* 0x000fe40003f06270 */
[----:B------:R-:W-:-:S11]  /*1ee0*/  LOP3.LUT R2, R2, 0x80000000, RZ, 0xc0, !PT ;  /* 0x8000000002027812 */ /* 0x000fd600078ec0ff */
[----:B------:R-:W-:Y:S05]  /*1ef0*/  @!P0 BRA `(.L_x_34) ;  /* 0x0000000000688947 */ /* 0x000fea0003800000 */
[-CC-:B------:R-:W-:Y:S01]  /*1f00*/  FFMA.RZ R9, R3, R17.reuse, R18.reuse ;  /* 0x0000001103097223 */ /* 0x180fe2000000c012 */
[----:B------:R-:W-:Y:S01]  /*1f10*/  IADD3 R16, PT, PT, R19, 0x20, RZ ;  /* 0x0000002013107810 */ /* 0x000fe20007ffe0ff */
[-CC-:B------:R-:W-:Y:S01]  /*1f20*/  FFMA.RM R10, R3, R17.reuse, R18.reuse ;  /* 0x00000011030a7223 */ /* 0x180fe20000004012 */
[----:B------:R-:W-:Y:S02]  /*1f30*/  ISETP.NE.AND P3, PT, R19, RZ, PT ;  /* 0x000000ff1300720c */ /* 0x000fe40003f65270 */
[----:B------:R-:W-:Y:S01]  /*1f40*/  LOP3.LUT R11, R9, 0x7fffff, RZ, 0xc0, !PT ;  /* 0x007fffff090b7812 */ /* 0x000fe200078ec0ff */
[----:B------:R-:W-:Y:S01]  /*1f50*/  FFMA.RP R9, R3, R17, R18 ;  /* 0x0000001103097223 */ /* 0x000fe20000008012 */
[----:B------:R-:W-:Y:S02]  /*1f60*/  ISETP.NE.AND P1, PT, R19, RZ, PT ;  /* 0x000000ff1300720c */ /* 0x000fe40003f25270 */
[----:B------:R-:W-:Y:S02]  /*1f70*/  LOP3.LUT R11, R11, 0x800000, RZ, 0xfc, !PT ;  /* 0x008000000b0b7812 */ /* 0x000fe400078efcff */
[----:B------:R-:W-:-:S02]  /*1f80*/  IADD3 R3, PT, PT, -R19, RZ, RZ ;  /* 0x000000ff13037210 */ /* 0x000fc40007ffe1ff */
[----:B------:R-:W-:Y:S02]  /*1f90*/  SHF.L.U32 R16, R11, R16, RZ ;  /* 0x000000100b107219 */ /* 0x000fe400000006ff */
[----:B------:R-:W-:Y:S02]  /*1fa0*/  FSETP.NEU.FTZ.AND P0, PT, R9, R10, PT ;  /* 0x0000000a0900720b */ /* 0x000fe40003f1d000 */
[----:B------:R-:W-:Y:S02]  /*1fb0*/  SEL R10, R3, RZ, P3 ;  /* 0x000000ff030a7207 */ /* 0x000fe40001800000 */
[----:B------:R-:W-:Y:S02]  /*1fc0*/  ISETP.NE.AND P1, PT, R16, RZ, P1 ;  /* 0x000000ff1000720c */ /* 0x000fe40000f25270 */
[----:B------:R-:W-:Y:S02]  /*1fd0*/  SHF.R.U32.HI R10, RZ, R10, R11 ;  /* 0x0000000aff0a7219 */ /* 0x000fe4000001160b */
[----:B------:R-:W-:-:S02]  /*1fe0*/  PLOP3.LUT P0, PT, P0, P1, PT, 0xf8, 0x8f ;  /* 0x00000000008f781c */ /* 0x000fc40000703f70 */
[----:B------:R-:W-:Y:S02]  /*1ff0*/  SHF.R.U32.HI R16, RZ, 0x1, R10 ;  /* 0x00000001ff107819 */ /* 0x000fe4000001160a */
[----:B------:R-:W-:-:S04]  /*2000*/  SEL R3, RZ, 0x1, !P0 ;  /* 0x00000001ff037807 */ /* 0x000fc80004000000 */
[----:B------:R-:W-:-:S04]  /*2010*/  LOP3.LUT R3, R3, 0x1, R16, 0xf8, !PT ;  /* 0x0000000103037812 */ /* 0x000fc800078ef810 */
[----:B------:R-:W-:-:S04]  /*2020*/  LOP3.LUT R3, R3, R10, RZ, 0xc0, !PT ;  /* 0x0000000a03037212 */ /* 0x000fc800078ec0ff */
[----:B------:R-:W-:-:S04]  /*2030*/  IADD3 R3, PT, PT, R16, R3, RZ ;  /* 0x0000000310037210 */ /* 0x000fc80007ffe0ff */
[----:B------:R-:W-:Y:S01]  /*2040*/  LOP3.LUT R2, R3, R2, RZ, 0xfc, !PT ;  /* 0x0000000203027212 */ /* 0x000fe200078efcff */
[----:B------:R-:W-:Y:S06]  /*2050*/  BRA `(.L_x_34) ;  /* 0x0000000000107947 */ /* 0x000fec0003800000 */
.L_x_33:
[----:B------:R-:W-:-:S04]  /*2060*/  LOP3.LUT R2, R2, 0x80000000, RZ, 0xc0, !PT ;  /* 0x8000000002027812 */ /* 0x000fc800078ec0ff */
[----:B------:R-:W-:Y:S01]  /*2070*/  LOP3.LUT R2, R2, 0x7f800000, RZ, 0xfc, !PT ;  /* 0x7f80000002027812 */ /* 0x000fe200078efcff */
[----:B------:R-:W-:Y:S06]  /*2080*/  BRA `(.L_x_34) ;  /* 0x0000000000047947 */ /* 0x000fec0003800000 */
.L_x_32:
[----:B------:R-:W-:-:S07]  /*2090*/  LEA R2, R9, R2, 0x17 ;  /* 0x0000000209027211 */ /* 0x000fce00078eb8ff */
.L_x_34:
[----:B------:R-:W-:Y:S05]  /*20a0*/  BSYNC.RECONVERGENT B2 ;  /* 0x0000000000027941 */ /* 0x000fea0003800200 */
.L_x_31:
[----:B------:R-:W-:Y:S05]  /*20b0*/  BRA `(.L_x_35) ;  /* 0x0000000000207947 */ /* 0x000fea0003800000 */
.L_x_30:
[----:B------:R-:W-:-:S04]  /*20c0*/  LOP3.LUT R2, R3, 0x80000000, R2, 0x48, !PT ;  /* 0x8000000003027812 */ /* 0x000fc800078e4802 */
[----:B------:R-:W-:Y:S01]  /*20d0*/  LOP3.LUT R2, R2, 0x7f800000, RZ, 0xfc, !PT ;  /* 0x7f80000002027812 */ /* 0x000fe200078efcff */
[----:B------:R-:W-:Y:S06]  /*20e0*/  BRA `(.L_x_35) ;  /* 0x0000000000147947 */ /* 0x000fec0003800000 */
.L_x_29:
[----:B------:R-:W-:Y:S01]  /*20f0*/  LOP3.LUT R2, R3, 0x80000000, R2, 0x48, !PT ;  /* 0x8000000003027812 */ /* 0x000fe200078e4802 */
[----:B------:R-:W-:Y:S06]  /*2100*/  BRA `(.L_x_35) ;  /* 0x00000000000c7947 */ /* 0x000fec0003800000 */
.L_x_28:
[----:B------:R-:W0:Y:S01]  /*2110*/  MUFU.RSQ R2, -QNAN ;  /* 0xffc0000000027908 */ /* 0x000e220000001400 */
[----:B------:R-:W-:Y:S05]  /*2120*/  BRA `(.L_x_35) ;  /* 0x0000000000047947 */ /* 0x000fea0003800000 */
.L_x_27:
[----:B------:R-:W-:-:S07]  /*2130*/  FADD.FTZ R2, R2, R3 ;  /* 0x0000000302027221 */ /* 0x000fce0000010000 */
.L_x_35:
[----:B------:R-:W-:Y:S05]  /*2140*/  BSYNC.RECONVERGENT B1 ;  /* 0x0000000000017941 */ /* 0x000fea0003800200 */
.L_x_25:
[----:B------:R-:W-:Y:S01]  /*2150*/  HFMA2 R9, -RZ, RZ, 0, 0 ;  /* 0x00000000ff097431 */ /* 0x000fe200000001ff */
[----:B0-----:R-:W-:-:S03]  /*2160*/  MOV R3, R2 ;  /* 0x0000000200037202 */ /* 0x001fc60000000f00 */
[----:B------:R-:W-:Y:S05]  /*2170*/  RET.REL.NODEC R8 `(_Z12compute_colsPKfPfiiS1_) ;  /* 0xffffffdc08a07950 */ /* 0x000fea0003c3ffff */
.L_x_36:
        /* <DEDUP_REMOVED lines=16> */
.L_x_70:


//--------------------- .text._Z13compute_linesPKfPfiiS1_ --------------------------
	.section	.text._Z13compute_linesPKfPfiiS1_,"ax",@progbits
	.align	128
        .global         _Z13compute_linesPKfPfiiS1_
        .type           _Z13compute_linesPKfPfiiS1_,@function
        .size           _Z13compute_linesPKfPfiiS1_,(.L_x_71 - _Z13compute_linesPKfPfiiS1_)
        .other          _Z13compute_linesPKfPfiiS1_,@"STO_CUDA_ENTRY STV_DEFAULT"
_Z13compute_linesPKfPfiiS1_:
.text._Z13compute_linesPKfPfiiS1_:
[----:B------:R-:W-:Y:S01]  /*0000*/  LDC R1, c[0x0][0x37c] ;  /* 0x0000df00ff017b82 */ /* 0x000fe20000000800 */
[----:B------:R-:W0:Y:S07]  /*0010*/  S2R R3, SR_TID.X ;  /* 0x0000000000037919 */ /* 0x000e2e0000002100 */
[----:B------:R-:W0:Y:S01]  /*0020*/  S2UR UR4, SR_CTAID.X ;  /* 0x00000000000479c3 */ /* 0x000e220000002500 */
[----:B------:R-:W1:Y:S07]  /*0030*/  LDCU.64 UR6, c[0x0][0x358] ;  /* 0x00006b00ff0677ac */ /* 0x000e6e0008000a00 */
[----:B------:R-:W0:Y:S08]  /*0040*/  LDC R4, c[0x0][0x360] ;  /* 0x0000d800ff047b82 */ /* 0x000e300000000800 */
[----:B------:R-:W2:Y:S08]  /*0050*/  LDC R9, c[0x0][0x390] ;  /* 0x0000e400ff097b82 */ /* 0x000eb00000000800 */
[----:B------:R-:W3:Y:S01]  /*0060*/  LDC.64 R6, c[0x0][0x380] ;  /* 0x0000e000ff067b82 */ /* 0x000ee20000000a00 */
[----:B0-----:R-:W-:-:S04]  /*0070*/  IMAD R4, R4, UR4, R3 ;  /* 0x0000000404047c24 */ /* 0x001fc8000f8e0203 */
[----:B--2---:R-:W-:-:S04]  /*0080*/  IMAD R2, R4, R9, RZ ;  /* 0x0000000904027224 */ /* 0x004fc800078e02ff */
[----:B---3--:R-:W-:-:S05]  /*0090*/  IMAD.WIDE.U32 R6, R2, 0x4, R6 ;  /* 0x0000000402067825 */ /* 0x008fca00078e0006 */
[----:B-1----:R-:W5:Y:S01]  /*00a0*/  LDG.E R0, desc[UR6][R6.64] ;  /* 0x0000000606007981 */ /* 0x002f62000c1e1900 */
[----:B------:R-:W-:Y:S01]  /*00b0*/  HFMA2 R5, -RZ, RZ, 1.9296875, -0.048675537109375 ;  /* 0x3fb8aa3bff057431 */ /* 0x000fe200000001ff */
[----:B------:R-:W-:Y:S01]  /*00c0*/  MOV R8, 0x31137cd7 ;  /* 0x31137cd700087802 */ /* 0x000fe20000000f00 */
[C---:B------:R-:W-:Y:S01]  /*00d0*/  IMAD.WIDE R10, R9.reuse, 0x4, R6 ;  /* 0x00000004090a7825 */ /* 0x040fe200078e0206 */
[----:B------:R-:W-:Y:S02]  /*00e0*/  MOV R12, 0x3d8df1c8 ;  /* 0x3d8df1c8000c7802 */ /* 0x000fe40000000f00 */
[----:B------:R-:W-:Y:S02]  /*00f0*/  ISETP.NE.AND P2, PT, R9, RZ, PT ;  /* 0x000000ff0900720c */ /* 0x000fe40003f45270 */
[----:B------:R0:W5:Y:S01]  /*0100*/  LDG.E R3, desc[UR6][R10.64+-0x4] ;  /* 0xfffffc060a037981 */ /* 0x000162000c1e1900 */
[----:B------:R-:W-:-:S04]  /*0110*/  FFMA R5, -R8, R5, 4.5025693395928101381e-08 ;  /* 0x3341624608057423 */ /* 0x000fc80000000105 */
[----:B------:R-:W-:-:S04]  /*0120*/  FFMA R5, R12, 1.9251366722983220825e-08, R5 ;  /* 0x32a55e340c057823 */ /* 0x000fc80000000005 */
[----:B------:R-:W-:-:S04]  /*0130*/  FFMA R5, -R8, 0.0017338222824037075043, R5 ;  /* 0x3ae3416c08057823 */ /* 0x000fc80000000105 */
[----:B------:R-:W-:-:S04]  /*0140*/  FFMA R5, R12, 0.00057794078020378947258, R5 ;  /* 0x3a1780f30c057823 */ /* 0x000fc80000000005 */
[----:B------:R-:W-:Y:S01]  /*0150*/  FADD R8, R5, -1.9000085592269897461 ;  /* 0xbff3337b05087421 */ /* 0x000fe20000000000 */
[----:B0-----:R-:W-:-:S03]  /*0160*/  HFMA2 R10, -RZ, RZ, 1.875, 0 ;  /* 0x3f800000ff0a7431 */ /* 0x001fc600000001ff */
[----:B------:R-:W-:-:S04]  /*0170*/  FADD R12, R8, 1.9000085592269897461 ;  /* 0x3ff3337b080c7421 */ /* 0x000fc80000000000 */
[----:B------:R-:W-:Y:S01]  /*0180*/  FADD R5, R5, -R12 ;  /* 0x8000000c05057221 */ /* 0x000fe20000000000 */
        /* <DEDUP_REMOVED lines=8> */
[----:B------:R-:W0:Y:S01]  /*0210*/  FRND R11, R10 ;  /* 0x0000000a000b7307 */ /* 0x000e220000201000 */
[----:B------:R-:W-:Y:S01]  /*0220*/  FFMA R12, R9, R8, -R10 ;  /* 0x00000008090c7223 */ /* 0x000fe2000000080a */
[----:B------:R-:W-:-:S03]  /*0230*/  FSETP.GT.AND P0, PT, |R10|, 152, PT ;  /* 0x431800000a00780b */ /* 0x000fc60003f04200 */
[----:B------:R-:W-:-:S03]  /*0240*/  FFMA R13, R9, R5, R12 ;  /* 0x00000005090d7223 */ /* 0x000fc6000000000c */
[----:B------:R-:W1:Y:S01]  /*0250*/  FRND.TRUNC R16, R16 ;  /* 0x0000001000107307 */ /* 0x000e62000020d000 */
[----:B0-----:R-:W-:-:S07]  /*0260*/  FADD R12, R10, -R11 ;  /* 0x8000000b0a0c7221 */ /* 0x001fce0000000000 */
[----:B------:R0:W2:Y:S01]  /*0270*/  F2I.NTZ R14, R10 ;  /* 0x0000000a000e7305 */ /* 0x0000a20000203100 */
[----:B------:R-:W-:Y:S01]  /*0280*/  FSETP.GT.AND P1, PT, R11, RZ, PT ;  /* 0x000000ff0b00720b */ /* 0x000fe20003f24000 */
[----:B------:R-:W-:-:S03]  /*0290*/  FADD R12, R12, R13 ;  /* 0x0000000d0c0c7221 */ /* 0x000fc60000000000 */
[----:B------:R-:W-:Y:S01]  /*02a0*/  SEL R11, RZ, 0x83000000, P1 ;  /* 0x83000000ff0b7807 */ /* 0x000fe20000800000 */
[----:B------:R-:W-:Y:S01]  /*02b0*/  FFMA R13, R12, R15, 0.0013391353422775864601 ;  /* 0x3aaf85ed0c0d7423 */ /* 0x000fe2000000000f */
[----:B-1----:R-:W-:Y:S01]  /*02c0*/  FADD R18, R16, R16 ;  /* 0x0000001010127221 */ /* 0x002fe20000000000 */
[----:B------:R-:W-:Y:S02]  /*02d0*/  FSETP.GEU.AND P1, PT, R10, RZ, PT ;  /* 0x000000ff0a00720b */ /* 0x000fe40003f2e000 */
[C---:B------:R-:W-:Y:S01]  /*02e0*/  FFMA R13, R12.reuse, R13, 0.0096188392490148544312 ;  /* 0x3c1d98560c0d7423 */ /* 0x040fe2000000000d */
[----:B------:R-:W-:Y:S01]  /*02f0*/  FADD R18, R9, -R18 ;  /* 0x8000001209127221 */ /* 0x000fe20000000000 */
[----:B0-----:R-:W-:Y:S02]  /*0300*/  FSEL R10, RZ, +INF , !P1 ;  /* 0x7f800000ff0a7808 */ /* 0x001fe40004800000 */
[----:B------:R-:W-:Y:S01]  /*0310*/  FFMA R13, R12, R13, 0.055503588169813156128 ;  /* 0x3d6357bb0c0d7423 */ /* 0x000fe2000000000d */
[----:B--2---:R-:W-:-:S02]  /*0320*/  LEA R14, R14, -R11, 0x17 ;  /* 0x8000000b0e0e7211 */ /* 0x004fc400078eb8ff */
        /* <DEDUP_REMOVED lines=8> */
.L_x_37:
[----:B-----5:R-:W-:Y:S01]  /*03b0*/  FFMA R0, R3, R10, R0 ;  /* 0x0000000a03007223 */ /* 0x020fe20000000000 */
[----:B------:R-:W-:Y:S01]  /*03c0*/  MOV R9, 0x3f800000 ;  /* 0x3f80000000097802 */ /* 0x000fe20000000f00 */
[----:B------:R-:W-:Y:S01]  /*03d0*/  BSSY.RECONVERGENT B0, `(.L_x_38) ;  /* 0x000000e000007945 */ /* 0x000fe20003800200 */
[----:B------:R-:W-:Y:S01]  /*03e0*/  MOV R12, 0x406ed9ea ;  /* 0x406ed9ea000c7802 */ /* 0x000fe20000000f00 */
[----:B------:R-:W-:-:S04]  /*03f0*/  FMUL R0, R0, 6 ;  /* 0x40c0000000007820 */ /* 0x000fc80000400000 */
[----:B------:R-:W-:Y:S01]  /*0400*/  FMUL R0, R0, -0.73205077648162841797 ;  /* 0xbf3b67ae00007820 */ /* 0x000fe20000400000 */
[----:B------:R-:W-:-:S03]  /*0410*/  FFMA R3, R12, -0.26794922351837158203, R9 ;  /* 0xbe8930a40c037823 */ /* 0x000fc60000000009 */
[----:B------:R-:W0:Y:S01]  /*0420*/  FCHK P0, R0, 0.26794922351837158203 ;  /* 0x3e8930a400007902 */ /* 0x000e220000000000 */
[----:B------:R-:W-:-:S04]  /*0430*/  FFMA R3, R3, R12, 3.7320504188537597656 ;  /* 0x406ed9ea03037423 */ /* 0x000fc8000000000c */
[----:B------:R-:W-:-:S04]  /*0440*/  FFMA R9, R0, R3, RZ ;  /* 0x0000000300097223 */ /* 0x000fc800000000ff */
[----:B------:R-:W-:-:S04]  /*0450*/  FFMA R10, R9, -0.26794922351837158203, R0 ;  /* 0xbe8930a4090a7823 */ /* 0x000fc80000000000 */
[----:B------:R-:W-:Y:S01]  /*0460*/  FFMA R3, R3, R10, R9 ;  /* 0x0000000a03037223 */ /* 0x000fe20000000009 */
[----:B0-----:R-:W-:Y:S06]  /*0470*/  @!P0 BRA `(.L_x_39) ;  /* 0x00000000000c8947 */ /* 0x001fec0003800000 */
[----:B------:R-:W-:Y:S01]  /*0480*/  HFMA2 R3, -RZ, RZ, 1.6337890625, 0.14501953125 ;  /* 0x3e8930a4ff037431 */ /* 0x000fe200000001ff */
[----:B------:R-:W-:-:S07]  /*0490*/  MOV R10, 0x4b0 ;  /* 0x000004b0000a7802 */ /* 0x000fce0000000f00 */
[----:B------:R-:W-:Y:S05]  /*04a0*/  CALL.REL.NOINC `($__internal_1_$__cuda_sm3x_div_rn_noftz_f32_slowpath) ;  /* 0x0000001800c47944 */ /* 0x000fea0003c00000 */
.L_x_39:
[----:B------:R-:W-:Y:S05]  /*04b0*/  BSYNC.RECONVERGENT B0 ;  /* 0x0000000000007941 */ /* 0x000fea0003800200 */
.L_x_38:
[----:B------:R-:W0:Y:S02]  /*04c0*/  LDC.64 R10, c[0x0][0x398] ;  /* 0x0000e600ff0a7b82 */ /* 0x000e240000000a00 */
[----:B0-----:R-:W-:-:S05]  /*04d0*/  IMAD.WIDE.U32 R10, R4, 0x4, R10 ;  /* 0x00000004040a7825 */ /* 0x001fca00078e000a */
[----:B------:R0:W5:Y:S01]  /*04e0*/  LDG.E R0, desc[UR6][R10.64] ;  /* 0x000000060a007981 */ /* 0x000162000c1e1900 */
[----:B------:R-:W-:Y:S01]  /*04f0*/  MOV R4, 0x3f800000 ;  /* 0x3f80000000047802 */ /* 0x000fe20000000f00 */
[----:B------:R-:W-:Y:S06]  /*0500*/  @!P2 BRA `(.L_x_40) ;  /* 0x00000000008ca947 */ /* 0x000fec0003800000 */
[----:B------:R-:W1:Y:S02]  /*0510*/  LDCU UR4, c[0x0][0x390] ;  /* 0x00007200ff0477ac */ /* 0x000e640008000800 */
[----:B-1----:R-:W-:-:S06]  /*0520*/  USHF.L.U32 UR4, UR4, 0x1, URZ ;  /* 0x0000000104047899 */ /* 0x002fcc00080006ff */
[----:B------:R-:W-:-:S04]  /*0530*/  I2FP.F32.S32 R9, UR4 ;  /* 0x0000000400097c45 */ /* 0x000fc80008201400 */
[----:B------:R-:W-:-:S13]  /*0540*/  FSETP.NAN.AND P0, PT, |R9|, |R9|, PT ;  /* 0x400000090900720b */ /* 0x000fda0003f08200 */
[----:B------:R-:W-:Y:S01]  /*0550*/  @P0 FADD R4, R9, -0.26794922351837158203 ;  /* 0xbe8930a409040421 */ /* 0x000fe20000000000 */
[----:B------:R-:W-:Y:S06]  /*0560*/  @P0 BRA `(.L_x_40) ;  /* 0x0000000000740947 */ /* 0x000fec0003800000 */
[CC--:B0-----:R-:W-:Y:S01]  /*0570*/  FMUL R11, R8.reuse, R9.reuse ;  /* 0x00000009080b7220 */ /* 0x0c1fe20000400000 */
        /* <DEDUP_REMOVED lines=10> */
[----:B------:R-:W-:-:S03]  /*0620*/  FADD R5, R5, R8 ;  /* 0x0000000805057221 */ /* 0x000fc60000000000 */
[----:B------:R-:W-:Y:S01]  /*0630*/  SEL R4, RZ, 0x83000000, P0 ;  /* 0x83000000ff047807 */ /* 0x000fe20000000000 */
[----:B------:R-:W-:Y:S01]  /*0640*/  FFMA R8, R5, R10, 0.0013391353422775864601 ;  /* 0x3aaf85ed05087423 */ /* 0x000fe2000000000a */
[----:B-1----:R-:W-:Y:S01]  /*0650*/  FADD R14, R12, R12 ;  /* 0x0000000c0c0e7221 */ /* 0x002fe20000000000 */
[----:B------:R-:W-:Y:S02]  /*0660*/  FSETP.GEU.AND P0, PT, R11, RZ, PT ;  /* 0x000000ff0b00720b */ /* 0x000fe40003f0e000 */
[----:B------:R-:W-:Y:S01]  /*0670*/  FFMA R8, R5, R8, 0.0096188392490148544312 ;  /* 0x3c1d985605087423 */ /* 0x000fe20000000008 */
[----:B------:R-:W-:-:S03]  /*0680*/  FADD R14, R9, -R14 ;  /* 0x8000000e090e7221 */ /* 0x000fc60000000000 */
[----:B------:R-:W-:Y:S01]  /*0690*/  FFMA R8, R5, R8, 0.055503588169813156128 ;  /* 0x3d6357bb05087423 */ /* 0x000fe20000000008 */
[----:B0-----:R-:W-:-:S03]  /*06a0*/  LEA R13, R13, -R4, 0x17 ;  /* 0x800000040d0d7211 */ /* 0x001fc600078eb8ff */
[----:B------:R-:W-:-:S04]  /*06b0*/  FFMA R8, R5, R8, 0.24022644758224487305 ;  /* 0x3e75fdec05087423 */ /* 0x000fc80000000008 */
[C---:B------:R-:W-:Y:S01]  /*06c0*/  FFMA R10, R5.reuse, R8, 0.69314718246459960938 ;  /* 0x3f317218050a7423 */ /* 0x040fe20000000008 */
[----:B------:R-:W-:Y:S02]  /*06d0*/  IADD3 R8, PT, PT, R4, 0x7f000000, RZ ;  /* 0x7f00000004087810 */ /* 0x000fe40007ffe0ff */
[----:B------:R-:W-:Y:S01]  /*06e0*/  FSEL R4, RZ, +INF , !P0 ;  /* 0x7f800000ff047808 */ /* 0x000fe20004000000 */
[----:B------:R-:W-:Y:S01]  /*06f0*/  FFMA R5, R5, R10, 1 ;  /* 0x3f80000005057423 */ /* 0x000fe2000000000a */
[----:B------:R-:W-:-:S03]  /*0700*/  FSETP.NEU.AND P0, PT, |R14|, 1, PT ;  /* 0x3f8000000e00780b */ /* 0x000fc60003f0d200 */
[----:B------:R-:W-:-:S04]  /*0710*/  FMUL R8, R8, R5 ;  /* 0x0000000508087220 */ /* 0x000fc80000400000 */
[----:B------:R-:W-:-:S05]  /*0720*/  @!P1 FMUL R4, R13, R8 ;  /* 0x000000080d049220 */ /* 0x000fca0000400000 */
[----:B------:R-:W-:-:S07]  /*0730*/  FSEL R4, R4, -R4, P0 ;  /* 0x8000000404047208 */ /* 0x000fce0000000000 */
.L_x_40:
[----:B0-----:R-:W-:Y:S01]  /*0740*/  FADD R11, -R4, 1 ;  /* 0x3f800000040b7421 */ /* 0x001fe20000000100 */
[----:B------:R-:W0:Y:S01]  /*0750*/  LDCU.64 UR4, c[0x0][0x388] ;  /* 0x00007100ff0477ac */ /* 0x000e220008000a00 */
[----:B-----5:R-:W-:Y:S01]  /*0760*/  FFMA R0, R0, 6, R3 ;  /* 0x40c0000000007823 */ /* 0x020fe20000000003 */
[----:B------:R-:W-:Y:S01]  /*0770*/  BSSY.RECONVERGENT B0, `(.L_x_41) ;  /* 0x0000010000007945 */ /* 0x000fe20003800200 */
[----:B------:R-:W1:Y:S02]  /*0780*/  MUFU.RCP R4, R11 ;  /* 0x0000000b00047308 */ /* 0x000e640000001000 */
[----:B------:R-:W-:-:S06]  /*0790*/  FMUL R0, R0, -0.26794922351837158203 ;  /* 0xbe8930a400007820 */ /* 0x000fcc0000400000 */
[----:B------:R-:W2:Y:S01]  /*07a0*/  FCHK P0, R0, R11 ;  /* 0x0000000b00007302 */ /* 0x000ea20000000000 */
[----:B-1----:R-:W-:-:S04]  /*07b0*/  FFMA R3, -R11, R4, 1 ;  /* 0x3f8000000b037423 */ /* 0x002fc80000000104 */
[----:B------:R-:W-:Y:S01]  /*07c0*/  FFMA R3, R4, R3, R4 ;  /* 0x0000000304037223 */ /* 0x000fe20000000004 */
[----:B0-----:R-:W-:-:S03]  /*07d0*/  LEA R4, P1, R2, UR4, 0x2 ;  /* 0x0000000402047c11 */ /* 0x001fc6000f8210ff */
[----:B------:R-:W-:Y:S01]  /*07e0*/  FFMA R8, R0, R3, RZ ;  /* 0x0000000300087223 */ /* 0x000fe200000000ff */
[----:B------:R-:W-:-:S03]  /*07f0*/  LEA.HI.X R5, R2, UR5, RZ, 0x2, P1 ;  /* 0x0000000502057c11 */ /* 0x000fc600088f14ff */
[----:B------:R-:W-:-:S04]  /*0800*/  FFMA R9, -R11, R8, R0 ;  /* 0x000000080b097223 */ /* 0x000fc80000000100 */
[----:B------:R-:W-:Y:S01]  /*0810*/  FFMA R9, R3, R9, R8 ;  /* 0x0000000903097223 */ /* 0x000fe20000000008 */
[----:B--2---:R-:W-:Y:S06]  /*0820*/  @!P0 BRA `(.L_x_42) ;  /* 0x0000000000108947 */ /* 0x004fec0003800000 */
[----:B------:R-:W-:Y:S02]  /*0830*/  MOV R3, R11 ;  /* 0x0000000b00037202 */ /* 0x000fe40000000f00 */
[----:B------:R-:W-:-:S07]  /*0840*/  MOV R10, 0x860 ;  /* 0x00000860000a7802 */ /* 0x000fce0000000f00 */
[----:B------:R-:W-:Y:S05]  /*0850*/  CALL.REL.NOINC `($__internal_1_$__cuda_sm3x_div_rn_noftz_f32_slowpath) ;  /* 0x0000001400d87944 */ /* 0x000fea0003c00000 */
[----:B------:R-:W-:-:S07]  /*0860*/  MOV R9, R3 ;  /* 0x0000000300097202 */ /* 0x000fce0000000f00 */
.L_x_42:
[----:B------:R-:W-:Y:S05]  /*0870*/  BSYNC.RECONVERGENT B0 ;  /* 0x0000000000007941 */ /* 0x000fea0003800200 */
.L_x_41:
[----:B------:R-:W0:Y:S01]  /*0880*/  LDC R3, c[0x0][0x390] ;  /* 0x0000e400ff037b82 */ /* 0x000e220000000800 */
[----:B------:R1:W-:Y:S01]  /*0890*/  STG.E desc[UR6][R4.64], R9 ;  /* 0x0000000904007986 */ /* 0x0003e2000c101906 */
[----:B0-----:R-:W-:-:S13]  /*08a0*/  ISETP.GE.AND P0, PT, R3, 0x2, PT ;  /* 0x000000020300780c */ /* 0x001fda0003f06270 */
[----:B-1----:R-:W-:Y:S05]  /*08b0*/  @!P0 BRA `(.L_x_43) ;  /* 0x00000014006c8947 */ /* 0x002fea0003800000 */
[C---:B------:R-:W-:Y:S01]  /*08c0*/  IADD3 R11, PT, PT, R3.reuse, -0x2, RZ ;  /* 0xfffffffe030b7810 */ /* 0x040fe20007ffe0ff */
[----:B------:R-:W-:Y:S01]  /*08d0*/  HFMA2 R13, -RZ, RZ, 0, 5.9604644775390625e-08 ;  /* 0x00000001ff0d7431 */ /* 0x000fe200000001ff */
[----:B------:R-:W-:Y:S02]  /*08e0*/  IADD3 R9, PT, PT, R3, -0x1, RZ ;  /* 0xffffffff03097810 */ /* 0x000fe40007ffe0ff */
[----:B------:R-:W-:Y:S02]  /*08f0*/  ISETP.GE.U32.AND P0, PT, R11, 0x7, PT ;  /* 0x000000070b00780c */ /* 0x000fe40003f06070 */
[----:B------:R-:W-:-:S11]  /*0900*/  LOP3.LUT R8, R9, 0x7, RZ, 0xc0, !PT ;  /* 0x0000000709087812 */ /* 0x000fd600078ec0ff */
[----:B------:R-:W-:Y:S05]  /*0910*/  @!P0 BRA `(.L_x_44) ;  /* 0x0000000000e48947 */ /* 0x000fea0003800000 */
[----:B------:R-:W0:Y:S01]  /*0920*/  LDCU.128 UR8, c[0x0][0x380] ;  /* 0x00007000ff0877ac */ /* 0x000e220008000c00 */
[----:B------:R-:W-:Y:S02]  /*0930*/  MOV R12, 0x10 ;  /* 0x00000010000c7802 */ /* 0x000fe40000000f00 */
[----:B------:R-:W-:Y:S02]  /*0940*/  MOV R13, 0x0 ;  /* 0x00000000000d7802 */ /* 0x000fe40000000f00 */
[----:B------:R-:W-:Y:S01]  /*0950*/  MOV R0, RZ ;  /* 0x000000ff00007202 */ /* 0x000fe20000000f00 */
[----:B------:R-:W-:Y:S01]  /*0960*/  IMAD.WIDE.U32 R12, R2, 0x4, R12 ;  /* 0x00000004020c7825 */ /* 0x000fe200078e000c */
[----:B------:R-:W-:-:S04]  /*0970*/  LOP3.LUT R2, R9, 0xfffffff8, RZ, 0xc0, !PT ;  /* 0xfffffff809027812 */ /* 0x000fc800078ec0ff */
[----:B------:R-:W-:Y:S02]  /*0980*/  IADD3 R2, PT, PT, -R2, RZ, RZ ;  /* 0x000000ff02027210 */ /* 0x000fe40007ffe1ff */
[C---:B0-----:R-:W-:Y:S02]  /*0990*/  IADD3 R18, P0, PT, R12.reuse, UR8, RZ ;  /* 0x000000080c127c10 */ /* 0x041fe4000ff1e0ff */
[----:B------:R-:W-:Y:S02]  /*09a0*/  IADD3 R10, P1, PT, R12, UR10, RZ ;  /* 0x0000000a0c0a7c10 */ /* 0x000fe4000ff3e0ff */
[C---:B------:R-:W-:Y:S02]  /*09b0*/  IADD3.X R19, PT, PT, R13.reuse, UR9, RZ, P0, !PT ;  /* 0x000000090d137c10 */ /* 0x040fe400087fe4ff */
[----:B------:R-:W-:-:S09]  /*09c0*/  IADD3.X R17, PT, PT, R13, UR11, RZ, P1, !PT ;  /* 0x0000000b0d117c10 */ /* 0x000fd20008ffe4ff */
.L_x_45:
[----:B-1----:R-:W-:Y:S02]  /*09d0*/  MOV R14, R10 ;  /* 0x0000000a000e7202 */ /* 0x002fe40000000f00 */
[----:B------:R-:W-:Y:S02]  /*09e0*/  MOV R15, R17 ;  /* 0x00000011000f7202 */ /* 0x000fe40000000f00 */
[----:B------:R-:W-:Y:S02]  /*09f0*/  MOV R12, R18 ;  /* 0x00000012000c7202 */ /* 0x000fe40000000f00 */
[----:B------:R-:W-:Y:S01]  /*0a00*/  MOV R13, R19 ;  /* 0x00000013000d7202 */ /* 0x000fe20000000f00 */
[----:B------:R-:W2:Y:S04]  /*0a10*/  LDG.E R16, desc[UR6][R14.64+-0x10] ;  /* 0xfffff0060e107981 */ /* 0x000ea8000c1e1900 */
[----:B------:R-:W3:Y:S01]  /*0a20*/  LDG.E R10, desc[UR6][R12.64+-0xc] ;  /* 0xfffff4060c0a7981 */ /* 0x000ee2000c1e1900 */
[----:B--2---:R-:W-:-:S04]  /*0a30*/  FMUL R17, R16, 0.26794922351837158203 ;  /* 0x3e8930a410117820 */ /* 0x004fc80000400000 */
[----:B---3--:R-:W-:-:S05]  /*0a40*/  FFMA R17, R10, 6, -R17 ;  /* 0x40c000000a117823 */ /* 0x008fca0000000811 */
[----:B------:R0:W-:Y:S04]  /*0a50*/  STG.E desc[UR6][R14.64+-0xc], R17 ;  /* 0xfffff4110e007986 */ /* 0x0001e8000c101906 */
[----:B------:R-:W2:Y:S01]  /*0a60*/  LDG.E R10, desc[UR6][R12.64+-0x8] ;  /* 0xfffff8060c0a7981 */ /* 0x000ea2000c1e1900 */
[----:B------:R-:W-:-:S04]  /*0a70*/  FMUL R19, R17, 0.26794922351837158203 ;  /* 0x3e8930a411137820 */ /* 0x000fc80000400000 */
[----:B--2---:R-:W-:-:S05]  /*0a80*/  FFMA R19, R10, 6, -R19 ;  /* 0x40c000000a137823 */ /* 0x004fca0000000813 */
[----:B------:R1:W-:Y:S04]  /*0a90*/  STG.E desc[UR6][R14.64+-0x8], R19 ;  /* 0xfffff8130e007986 */ /* 0x0003e8000c101906 */
[----:B------:R-:W2:Y:S01]  /*0aa0*/  LDG.E R10, desc[UR6][R12.64+-0x4] ;  /* 0xfffffc060c0a7981 */ /* 0x000ea2000c1e1900 */
[----:B------:R-:W-:-:S04]  /*0ab0*/  FMUL R21, R19, 0.26794922351837158203 ;  /* 0x3e8930a413157820 */ /* 0x000fc80000400000 */
[----:B--2---:R-:W-:-:S05]  /*0ac0*/  FFMA R21, R10, 6, -R21 ;  /* 0x40c000000a157823 */ /* 0x004fca0000000815 */
[----:B------:R2:W-:Y:S04]  /*0ad0*/  STG.E desc[UR6][R14.64+-0x4], R21 ;  /* 0xfffffc150e007986 */ /* 0x0005e8000c101906 */
[----:B------:R-:W3:Y:S01]  /*0ae0*/  LDG.E R10, desc[UR6][R12.64] ;  /* 0x000000060c0a7981 */ /* 0x000ee2000c1e1900 */
[----:B------:R-:W-:-:S04]  /*0af0*/  FMUL R23, R21, 0.26794922351837158203 ;  /* 0x3e8930a415177820 */ /* 0x000fc80000400000 */
[----:B---3--:R-:W-:-:S05]  /*0b00*/  FFMA R23, R10, 6, -R23 ;  /* 0x40c000000a177823 */ /* 0x008fca0000000817 */
[----:B------:R3:W-:Y:S04]  /*0b10*/  STG.E desc[UR6][R14.64], R23 ;  /* 0x000000170e007986 */ /* 0x0007e8000c101906 */
[----:B------:R-:W4:Y:S01]  /*0b20*/  LDG.E R10, desc[UR6][R12.64+0x4] ;  /* 0x000004060c0a7981 */ /* 0x000f22000c1e1900 */
[----:B0-----:R-:W-:-:S04]  /*0b30*/  FMUL R17, R23, 0.26794922351837158203 ;  /* 0x3e8930a417117820 */ /* 0x001fc80000400000 */
[----:B----4-:R-:W-:-:S05]  /*0b40*/  FFMA R17, R10, 6, -R17 ;  /* 0x40c000000a117823 */ /* 0x010fca0000000811 */
[----:B------:R-:W-:Y:S04]  /*0b50*/  STG.E desc[UR6][R14.64+0x4], R17 ;  /* 0x000004110e007986 */ /* 0x000fe8000c101906 */
[----:B------:R-:W4:Y:S01]  /*0b60*/  LDG.E R10, desc[UR6][R12.64+0x8] ;  /* 0x000008060c0a7981 */ /* 0x000f22000c1e1900 */
[----:B-1----:R-:W-:-:S04]  /*0b70*/  FMUL R19, R17, 0.26794922351837158203 ;  /* 0x3e8930a411137820 */ /* 0x002fc80000400000 */
[----:B----4-:R-:W-:-:S05]  /*0b80*/  FFMA R19, R10, 6, -R19 ;  /* 0x40c000000a137823 */ /* 0x010fca0000000813 */
[----:B------:R0:W-:Y:S04]  /*0b90*/  STG.E desc[UR6][R14.64+0x8], R19 ;  /* 0x000008130e007986 */ /* 0x0001e8000c101906 */
[----:B------:R-:W4:Y:S01]  /*0ba0*/  LDG.E R10, desc[UR6][R12.64+0xc] ;  /* 0x00000c060c0a7981 */ /* 0x000f22000c1e1900 */
[----:B--2---:R-:W-:-:S04]  /*0bb0*/  FMUL R21, R19, 0.26794922351837158203 ;  /* 0x3e8930a413157820 */ /* 0x004fc80000400000 */
[----:B----4-:R-:W-:-:S05]  /*0bc0*/  FFMA R21, R10, 6, -R21 ;  /* 0x40c000000a157823 */ /* 0x010fca0000000815 */
[----:B------:R1:W-:Y:S04]  /*0bd0*/  STG.E desc[UR6][R14.64+0xc], R21 ;  /* 0x00000c150e007986 */ /* 0x0003e8000c101906 */
[----:B------:R-:W2:Y:S01]  /*0be0*/  LDG.E R10, desc[UR6][R12.64+0x10] ;  /* 0x000010060c0a7981 */ /* 0x000ea2000c1e1900 */
[----:B---3--:R-:W-:Y:S01]  /*0bf0*/  FMUL R23, R21, 0.26794922351837158203 ;  /* 0x3e8930a415177820 */ /* 0x008fe20000400000 */
[----:B------:R-:W-:Y:S02]  /*0c00*/  IADD3 R2, PT, PT, R2, 0x8, RZ ;  /* 0x0000000802027810 */ /* 0x000fe40007ffe0ff */
[----:B------:R-:W-:Y:S02]  /*0c10*/  IADD3 R18, P1, PT, R12, 0x20, RZ ;  /* 0x000000200c127810 */ /* 0x000fe40007f3e0ff */
[----:B------:R-:W-:-:S02]  /*0c20*/  ISETP.NE.AND P0, PT, R2, RZ, PT ;  /* 0x000000ff0200720c */ /* 0x000fc40003f05270 */
[----:B0-----:R-:W-:Y:S02]  /*0c30*/  IADD3.X R19, PT, PT, RZ, R13, RZ, P1, !PT ;  /* 0x0000000dff137210 */ /* 0x001fe40000ffe4ff */
[----:B------:R-:W-:Y:S01]  /*0c40*/  IADD3 R0, PT, PT, R0, 0x8, RZ ;  /* 0x0000000800007810 */ /* 0x000fe20007ffe0ff */
[----:B--2---:R-:W-:Y:S01]  /*0c50*/  FFMA R23, R10, 6, -R23 ;  /* 0x40c000000a177823 */ /* 0x004fe20000000817 */
[----:B------:R-:W-:-:S04]  /*0c60*/  IADD3 R10, P2, PT, R14, 0x20, RZ ;  /* 0x000000200e0a7810 */ /* 0x000fc80007f5e0ff */
[----:B------:R1:W-:Y:S01]  /*0c70*/  STG.E desc[UR6][R14.64+0x10], R23 ;  /* 0x000010170e007986 */ /* 0x0003e2000c101906 */
[----:B------:R-:W-:Y:S02]  /*0c80*/  IADD3.X R17, PT, PT, RZ, R15, RZ, P2, !PT ;  /* 0x0000000fff117210 */ /* 0x000fe400017fe4ff */
[----:B------:R-:W-:Y:S06]  /*0c90*/  @P0 BRA `(.L_x_45) ;  /* 0xfffffffc004c0947 */ /* 0x000fec000383ffff */
[----:B------:R-:W-:-:S07]  /*0ca0*/  IADD3 R13, PT, PT, R0, 0x1, RZ ;  /* 0x00000001000d7810 */ /* 0x000fce0007ffe0ff */
.L_x_44:
[----:B------:R-:W-:-:S13]  /*0cb0*/  ISETP.NE.AND P0, PT, R8, RZ, PT ;  /* 0x000000ff0800720c */ /* 0x000fda0003f05270 */
[----:B------:R-:W-:Y:S05]  /*0cc0*/  @!P0 BRA `(.L_x_46) ;  /* 0x0000000000e88947 */ /* 0x000fea0003800000 */
[----:B------:R-:W-:Y:S02]  /*0cd0*/  ISETP.GE.U32.AND P0, PT, R8, 0x4, PT ;  /* 0x000000040800780c */ /* 0x000fe40003f06070 */
[----:B------:R-:W-:-:S04]  /*0ce0*/  LOP3.LUT R10, R9, 0x3, RZ, 0xc0, !PT ;  /* 0x00000003090a7812 */ /* 0x000fc800078ec0ff */
[----:B------:R-:W-:-:S07]  /*0cf0*/  ISETP.NE.AND P1, PT, R10, RZ, PT ;  /* 0x000000ff0a00720c */ /* 0x000fce0003f25270 */
[----:B------:R-:W-:Y:S06]  /*0d00*/  @!P0 BRA `(.L_x_47) ;  /* 0x0000000000748947 */ /* 0x000fec0003800000 */
[----:B------:R-:W-:-:S04]  /*0d10*/  IMAD.WIDE R16, R13, 0x4, R4 ;  /* 0x000000040d107825 */ /* 0x000fc800078e0204 */
[C---:B-1----:R-:W-:Y:S01]  /*0d20*/  IMAD.WIDE.U32 R14, R13.reuse, 0x4, R6 ;  /* 0x000000040d0e7825 */ /* 0x042fe200078e0006 */
[----:B------:R-:W2:Y:S04]  /*0d30*/  LDG.E R2, desc[UR6][R16.64+-0x4] ;  /* 0xfffffc0610027981 */ /* 0x000ea8000c1e1900 */
[----:B------:R-:W3:Y:S01]  /*0d40*/  LDG.E R0, desc[UR6][R14.64] ;  /* 0x000000060e007981 */ /* 0x000ee2000c1e1900 */
[C---:B------:R-:W-:Y:S01]  /*0d50*/  IADD3 R23, PT, PT, R13.reuse, 0x1, RZ ;  /* 0x000000010d177810 */ /* 0x040fe20007ffe0ff */
[----:B------:R-:W-:-:S04]  /*0d60*/  IMAD.WIDE.U32 R18, R13, 0x4, R4 ;  /* 0x000000040d127825 */ /* 0x000fc800078e0004 */
[----:B------:R-:W-:-:S04]  /*0d70*/  IMAD.WIDE.U32 R26, R23, 0x4, R6 ;  /* 0x00000004171a7825 */ /* 0x000fc800078e0006 */
[----:B--2---:R-:W-:-:S04]  /*0d80*/  FMUL R21, R2, 0.26794922351837158203 ;  /* 0x3e8930a402157820 */ /* 0x004fc80000400000 */
[----:B---3--:R-:W-:-:S05]  /*0d90*/  FFMA R25, R0, 6, -R21 ;  /* 0x40c0000000197823 */ /* 0x008fca0000000815 */
[----:B------:R0:W-:Y:S04]  /*0da0*/  STG.E desc[UR6][R18.64], R25 ;  /* 0x0000001912007986 */ /* 0x0001e8000c101906 */
[----:B------:R-:W2:Y:S01]  /*0db0*/  LDG.E R26, desc[UR6][R26.64] ;  /* 0x000000061a1a7981 */ /* 0x000ea2000c1e1900 */
[----:B------:R-:W-:Y:S01]  /*0dc0*/  FMUL R29, R25, 0.26794922351837158203 ;  /* 0x3e8930a4191d7820 */ /* 0x000fe20000400000 */
[----:B------:R-:W-:Y:S01]  /*0dd0*/  IADD3 R24, PT, PT, R13, 0x2, RZ ;  /* 0x000000020d187810 */ /* 0x000fe20007ffe0ff */
[----:B------:R-:W-:-:S04]  /*0de0*/  IMAD.WIDE.U32 R20, R23, 0x4, R4 ;  /* 0x0000000417147825 */ /* 0x000fc800078e0004 */
[----:B------:R-:W-:-:S04]  /*0df0*/  IMAD.WIDE.U32 R22, R24, 0x4, R6 ;  /* 0x0000000418167825 */ /* 0x000fc800078e0006 */
[----:B--2---:R-:W-:-:S05]  /*0e00*/  FFMA R29, R26, 6, -R29 ;  /* 0x40c000001a1d7823 */ /* 0x004fca000000081d */
[----:B------:R2:W-:Y:S04]  /*0e10*/  STG.E desc[UR6][R20.64], R29 ;  /* 0x0000001d14007986 */ /* 0x0005e8000c101906 */
[----:B------:R-:W3:Y:S04]  /*0e20*/  LDG.E R0, desc[UR6][R16.64+0x4] ;  /* 0x0000040610007981 */ /* 0x000ee8000c1e1900 */
[----:B------:R-:W4:Y:S01]  /*0e30*/  LDG.E R22, desc[UR6][R22.64] ;  /* 0x0000000616167981 */ /* 0x000f22000c1e1900 */
[----:B0-----:R-:W-:-:S04]  /*0e40*/  IMAD.WIDE.U32 R24, R24, 0x4, R4 ;  /* 0x0000000418187825 */ /* 0x001fc800078e0004 */
[----:B---3--:R-:W-:-:S04]  /*0e50*/  FMUL R0, R0, 0.26794922351837158203 ;  /* 0x3e8930a400007820 */ /* 0x008fc80000400000 */
[----:B----4-:R-:W-:-:S05]  /*0e60*/  FFMA R27, R22, 6, -R0 ;  /* 0x40c00000161b7823 */ /* 0x010fca0000000800 */
[----:B------:R2:W-:Y:S04]  /*0e70*/  STG.E desc[UR6][R24.64], R27 ;  /* 0x0000001b18007986 */ /* 0x0005e8000c101906 */
[----:B------:R-:W3:Y:S04]  /*0e80*/  LDG.E R0, desc[UR6][R16.64+0x8] ;  /* 0x0000080610007981 */ /* 0x000ee8000c1e1900 */
[----:B------:R-:W4:Y:S01]  /*0e90*/  LDG.E R14, desc[UR6][R14.64+0xc] ;  /* 0x00000c060e0e7981 */ /* 0x000f22000c1e1900 */
[----:B------:R-:W-:Y:S01]  /*0ea0*/  IADD3 R13, PT, PT, R13, 0x4, RZ ;  /* 0x000000040d0d7810 */ /* 0x000fe20007ffe0ff */
[----:B---3--:R-:W-:-:S04]  /*0eb0*/  FMUL R0, R0, 0.26794922351837158203 ;  /* 0x3e8930a400007820 */ /* 0x008fc80000400000 */
[----:B----4-:R-:W-:-:S05]  /*0ec0*/  FFMA R0, R14, 6, -R0 ;  /* 0x40c000000e007823 */ /* 0x010fca0000000800 */
[----:B------:R2:W-:Y:S02]  /*0ed0*/  STG.E desc[UR6][R18.64+0xc], R0 ;  /* 0x00000c0012007986 */ /* 0x0005e4000c101906 */
.L_x_47:
[----:B------:R-:W-:Y:S05]  /*0ee0*/  @!P1 BRA `(.L_x_46) ;  /* 0x0000000000609947 */ /* 0x000fea0003800000 */
[----:B------:R-:W-:-:S13]  /*0ef0*/  ISETP.NE.AND P0, PT, R10, 0x1, PT ;  /* 0x000000010a00780c */ /* 0x000fda0003f05270 */
[----:B------:R-:W-:-:S04]  /*0f00*/  @P0 IMAD.WIDE R16, R13, 0x4, R4 ;  /* 0x000000040d100825 */ /* 0x000fc800078e0204 */
[C---:B--2---:R-:W-:Y:S02]  /*0f10*/  @P0 IMAD.WIDE.U32 R18, R13.reuse, 0x4, R6 ;  /* 0x000000040d120825 */ /* 0x044fe400078e0006 */
[----:B------:R-:W2:Y:S04]  /*0f20*/  @P0 LDG.E R16, desc[UR6][R16.64+-0x4] ;  /* 0xfffffc0610100981 */ /* 0x000ea8000c1e1900 */
[----:B------:R-:W3:Y:S01]  /*0f30*/  @P0 LDG.E R0, desc[UR6][R18.64] ;  /* 0x0000000612000981 */ /* 0x000ee2000c1e1900 */
[----:B-1----:R-:W-:Y:S01]  /*0f40*/  @P0 IMAD.WIDE.U32 R14, R13, 0x4, R4 ;  /* 0x000000040d0e0825 */ /* 0x002fe200078e0004 */
[----:B------:R-:W-:-:S03]  /*0f50*/  LOP3.LUT R2, R9, 0x1, RZ, 0xc0, !PT ;  /* 0x0000000109027812 */ /* 0x000fc600078ec0ff */
[----:B--2---:R-:W-:-:S04]  /*0f60*/  @P0 FMUL R21, R16, 0.26794922351837158203 ;  /* 0x3e8930a410150820 */ /* 0x004fc80000400000 */
[----:B---3--:R-:W-:-:S05]  /*0f70*/  @P0 FFMA R21, R0, 6, -R21 ;  /* 0x40c0000000150823 */ /* 0x008fca0000000815 */
[----:B------:R0:W-:Y:S04]  /*0f80*/  @P0 STG.E desc[UR6][R14.64], R21 ;  /* 0x000000150e000986 */ /* 0x0001e8000c101906 */
[----:B------:R-:W2:Y:S01]  /*0f90*/  @P0 LDG.E R0, desc[UR6][R18.64+0x4] ;  /* 0x0000040612000981 */ /* 0x000ea2000c1e1900 */
[----:B------:R-:W-:Y:S01]  /*0fa0*/  ISETP.NE.U32.AND P1, PT, R2, 0x1, PT ;  /* 0x000000010200780c */ /* 0x000fe20003f25070 */
[----:B------:R-:W-:Y:S01]  /*0fb0*/  @P0 FMUL R23, R21, 0.26794922351837158203 ;  /* 0x3e8930a415170820 */ /* 0x000fe20000400000 */
[----:B------:R-:W-:-:S11]  /*0fc0*/  @P0 IADD3 R13, PT, PT, R13, 0x2, RZ ;  /* 0x000000020d0d0810 */ /* 0x000fd60007ffe0ff */
[----:B------:R-:W-:-:S04]  /*0fd0*/  @!P1 IMAD.WIDE R16, R13, 0x4, R4 ;  /* 0x000000040d109825 */ /* 0x000fc800078e0204 */
[----:B------:R-:W-:-:S04]  /*0fe0*/  @!P1 IMAD.WIDE.U32 R6, R13, 0x4, R6 ;  /* 0x000000040d069825 */ /* 0x000fc800078e0006 */
[----:B--2---:R-:W-:-:S05]  /*0ff0*/  @P0 FFMA R23, R0, 6, -R23 ;  /* 0x40c0000000170823 */ /* 0x004fca0000000817 */
[----:B------:R0:W-:Y:S04]  /*1000*/  @P0 STG.E desc[UR6][R14.64+0x4], R23 ;  /* 0x000004170e000986 */ /* 0x0001e8000c101906 */
[----:B------:R-:W2:Y:S04]  /*1010*/  @!P1 LDG.E R16, desc[UR6][R16.64+-0x4] ;  /* 0xfffffc0610109981 */ /* 0x000ea8000c1e1900 */
[----:B------:R-:W3:Y:S01]  /*1020*/  @!P1 LDG.E R6, desc[UR6][R6.64] ;  /* 0x0000000606069981 */ /* 0x000ee2000c1e1900 */
[----:B------:R-:W-:-:S04]  /*1030*/  @!P1 IMAD.WIDE.U32 R12, R13, 0x4, R4 ;  /* 0x000000040d0c9825 */ /* 0x000fc800078e0004 */
[----:B--2---:R-:W-:-:S04]  /*1040*/  @!P1 FMUL R19, R16, -0.26794922351837158203 ;  /* 0xbe8930a410139820 */ /* 0x004fc80000400000 */
[----:B---3--:R-:W-:-:S05]  /*1050*/  @!P1 FFMA R19, R6, 6, R19 ;  /* 0x40c0000006139823 */ /* 0x008fca0000000013 */
[----:B------:R0:W-:Y:S02]  /*1060*/  @!P1 STG.E desc[UR6][R12.64], R19 ;  /* 0x000000130c009986 */ /* 0x0001e4000c101906 */
.L_x_46:
[----:B------:R-:W-:-:S05]  /*1070*/  IMAD.WIDE R6, R3, 0x4, R4 ;  /* 0x0000000403067825 */ /* 0x000fca00078e0204 */
[----:B--2---:R-:W2:Y:S01]  /*1080*/  LDG.E R0, desc[UR6][R6.64+-0x4] ;  /* 0xfffffc0606007981 */ /* 0x004ea2000c1e1900 */
[----:B------:R-:W-:Y:S01]  /*1090*/  HFMA2 R3, -RZ, RZ, 1.8212890625, -1693 ;  /* 0x3f49e69dff037431 */ /* 0x000fe200000001ff */
[----:B------:R-:W-:Y:S01]  /*10a0*/  MOV R2, 0x3f800000 ;  /* 0x3f80000000027802 */ /* 0x000fe20000000f00 */
[----:B------:R-:W-:Y:S04]  /*10b0*/  BSSY.RECONVERGENT B0, `(.L_x_48) ;  /* 0x000000c000007945 */ /* 0x000fe80003800200 */
[----:B------:R-:W-:-:S04]  /*10c0*/  FFMA R2, -R3, 1.267949223518371582, R2 ;  /* 0x3fa24c2903027823 */ /* 0x000fc80000000102 */
[----:B------:R-:W-:Y:S01]  /*10d0*/  FFMA R3, R2, -R3, -0.78867512941360473633 ;  /* 0xbf49e69d02037423 */ /* 0x000fe20000000803 */
[----:B--2---:R-:W-:-:S04]  /*10e0*/  FMUL R0, R0, -0.26794922351837158203 ;  /* 0xbe8930a400007820 */ /* 0x004fc80000400000 */
[----:B------:R-:W2:Y:S01]  /*10f0*/  FCHK P0, R0, -1.267949223518371582 ;  /* 0xbfa24c2900007902 */ /* 0x000ea20000000000 */
[----:B------:R-:W-:-:S04]  /*1100*/  FFMA R2, R0, R3, RZ ;  /* 0x0000000300027223 */ /* 0x000fc800000000ff */
[----:B------:R-:W-:-:S04]  /*1110*/  FFMA R10, R2, 1.267949223518371582, R0 ;  /* 0x3fa24c29020a7823 */ /* 0x000fc80000000000 */
[----:B------:R-:W-:Y:S01]  /*1120*/  FFMA R3, R3, R10, R2 ;  /* 0x0000000a03037223 */ /* 0x000fe20000000002 */
[----:B--2---:R-:W-:Y:S06]  /*1130*/  @!P0 BRA `(.L_x_49) ;  /* 0x00000000000c8947 */ /* 0x004fec0003800000 */
[----:B------:R-:W-:Y:S02]  /*1140*/  MOV R3, 0xbfa24c29 ;  /* 0xbfa24c2900037802 */ /* 0x000fe40000000f00 */
[----:B------:R-:W-:-:S07]  /*1150*/  MOV R10, 0x1170 ;  /* 0x00001170000a7802 */ /* 0x000fce0000000f00 */
[----:B01----:R-:W-:Y:S05]  /*1160*/  CALL.REL.NOINC `($__internal_1_$__cuda_sm3x_div_rn_noftz_f32_slowpath) ;  /* 0x0000000c00947944 */ /* 0x003fea0003c00000 */
.L_x_49:
[----:B------:R-:W-:Y:S05]  /*1170*/  BSYNC.RECONVERGENT B0 ;  /* 0x0000000000007941 */ /* 0x000fea0003800200 */
.L_x_48:
[----:B------:R2:W-:Y:S01]  /*1180*/  STG.E desc[UR6][R6.64+-0x4], R3 ;  /* 0xfffffc0306007986 */ /* 0x0005e2000c101906 */
[----:B------:R-:W-:Y:S02]  /*1190*/  ISETP.GE.U32.AND P0, PT, R11, 0xf, PT ;  /* 0x0000000f0b00780c */ /* 0x000fe40003f06070 */
[----:B------:R-:W-:-:S11]  /*11a0*/  LOP3.LUT R0, R9, 0xf, RZ, 0xc0, !PT ;  /* 0x0000000f09007812 */ /* 0x000fd600078ec0ff */
[----:B--2---:R-:W-:Y:S05]  /*11b0*/  @!P0 BRA `(.L_x_50) ;  /* 0x0000000400a88947 */ /* 0x004fea0003800000 */
[C---:B------:R-:W-:Y:S01]  /*11c0*/  IMAD.WIDE.U32 R6, R9.reuse, 0x4, R4 ;  /* 0x0000000409067825 */ /* 0x040fe200078e0004 */
[----:B------:R-:W2:Y:S04]  /*11d0*/  LDC R11, c[0x0][0x390] ;  /* 0x0000e400ff0b7b82 */ /* 0x000ea80000000800 */
[----:B------:R3:W5:Y:S01]  /*11e0*/  LDG.E R3, desc[UR6][R6.64] ;  /* 0x0000000606037981 */ /* 0x000762000c1e1900 */
[----:B------:R-:W-:-:S04]  /*11f0*/  LOP3.LUT R2, R9, 0xfffffff0, RZ, 0xc0, !PT ;  /* 0xfffffff009027812 */ /* 0x000fc800078ec0ff */
[----:B------:R-:W-:Y:S02]  /*1200*/  IADD3 R2, PT, PT, -R2, RZ, RZ ;  /* 0x000000ff02027210 */ /* 0x000fe40007ffe1ff */
[----:B--23--:R-:W-:-:S07]  /*1210*/  IADD3 R11, PT, PT, R11, -0x8, RZ ;  /* 0xfffffff80b0b7810 */ /* 0x00cfce0007ffe0ff */
.L_x_51:
[----:B--2---:R-:W-:-:S05]  /*1220*/  IADD3 R7, PT, PT, R11, 0x6, RZ ;  /* 0x000000060b077810 */ /* 0x004fca0007ffe0ff */
[----:B------:R-:W-:-:S05]  /*1230*/  IMAD.WIDE.U32 R6, R7, 0x4, R4 ;  /* 0x0000000407067825 */ /* 0x000fca00078e0004 */
[----:B------:R-:W2:Y:S01]  /*1240*/  LDG.E R10, desc[UR6][R6.64] ;  /* 0x00000006060a7981 */ /* 0x000ea2000c1e1900 */
[----:B0-----:R-:W-:-:S05]  /*1250*/  IADD3 R13, PT, PT, R11, 0x5, RZ ;  /* 0x000000050b0d7810 */ /* 0x001fca0007ffe0ff */
[----:B------:R-:W-:-:S04]  /*1260*/  IMAD.WIDE.U32 R12, R13, 0x4, R4 ;  /* 0x000000040d0c7825 */ /* 0x000fc800078e0004 */
[----:B--2--5:R-:W-:-:S04]  /*1270*/  FADD R10, -R10, R3 ;  /* 0x000000030a0a7221 */ /* 0x024fc80000000100 */
[----:B------:R-:W-:-:S05]  /*1280*/  FMUL R3, R10, -0.26794922351837158203 ;  /* 0xbe8930a40a037820 */ /* 0x000fca0000400000 */
[----:B------:R0:W-:Y:S04]  /*1290*/  STG.E desc[UR6][R6.64], R3 ;  /* 0x0000000306007986 */ /* 0x0001e8000c101906 */
[----:B------:R-:W2:Y:S01]  /*12a0*/  LDG.E R10, desc[UR6][R12.64] ;  /* 0x000000060c0a7981 */ /* 0x000ea2000c1e1900 */
[----:B-1----:R-:W-:-:S05]  /*12b0*/  IADD3 R15, PT, PT, R11, 0x4, RZ ;  /* 0x000000040b0f7810 */ /* 0x002fca0007ffe0ff */
[----:B------:R-:W-:-:S04]  /*12c0*/  IMAD.WIDE.U32 R14, R15, 0x4, R4 ;  /* 0x000000040f0e7825 */ /* 0x000fc800078e0004 */
[----:B--2---:R-:W-:-:S04]  /*12d0*/  FADD R10, R3, -R10 ;  /* 0x8000000a030a7221 */ /* 0x004fc80000000000 */
[----:B------:R-:W-:-:S05]  /*12e0*/  FMUL R17, R10, -0.26794922351837158203 ;  /* 0xbe8930a40a117820 */ /* 0x000fca0000400000 */
[----:B------:R1:W-:Y:S04]  /*12f0*/  STG.E desc[UR6][R12.64], R17 ;  /* 0x000000110c007986 */ /* 0x0003e8000c101906 */
[----:B------:R-:W2:Y:S01]  /*1300*/  LDG.E R10, desc[UR6][R14.64] ;  /* 0x000000060e0a7981 */ /* 0x000ea2000c1e1900 */
[----:B------:R-:W-:-:S05]  /*1310*/  IADD3 R21, PT, PT, R11, 0x3, RZ ;  /* 0x000000030b157810 */ /* 0x000fca0007ffe0ff */
[----:B0-----:R-:W-:-:S04]  /*1320*/  IMAD.WIDE.U32 R6, R21, 0x4, R4 ;  /* 0x0000000415067825 */ /* 0x001fc800078e0004 */
[----:B--2---:R-:W-:-:S04]  /*1330*/  FADD R10, R17, -R10 ;  /* 0x8000000a110a7221 */ /* 0x004fc80000000000 */
[----:B------:R-:W-:-:S05]  /*1340*/  FMUL R19, R10, -0.26794922351837158203 ;  /* 0xbe8930a40a137820 */ /* 0x000fca0000400000 */
[----:B------:R0:W-:Y:S04]  /*1350*/  STG.E desc[UR6][R14.64], R19 ;  /* 0x000000130e007986 */ /* 0x0001e8000c101906 */
[----:B------:R-:W2:Y:S01]  /*1360*/  LDG.E R10, desc[UR6][R6.64] ;  /* 0x00000006060a7981 */ /* 0x000ea2000c1e1900 */
[----:B------:R-:W-:-:S05]  /*1370*/  IADD3 R21, PT, PT, R11, 0x2, RZ ;  /* 0x000000020b157810 */ /* 0x000fca0007ffe0ff */
[----:B-1----:R-:W-:-:S04]  /*1380*/  IMAD.WIDE.U32 R12, R21, 0x4, R4 ;  /* 0x00000004150c7825 */ /* 0x002fc800078e0004 */
        /* <DEDUP_REMOVED lines=10> */
[----:B------:R-:W-:-:S04]  /*1430*/  IMAD.WIDE.U32 R16, R11, 0x4, R4 ;  /* 0x000000040b107825 */ /* 0x000fc800078e0004 */
[----:B--2---:R-:W-:-:S04]  /*1440*/  FADD R10, R21, -R10 ;  /* 0x8000000a150a7221 */ /* 0x004fc80000000000 */
[----:B------:R-:W-:-:S05]  /*1450*/  FMUL R19, R10, -0.26794922351837158203 ;  /* 0xbe8930a40a137820 */ /* 0x000fca0000400000 */
[----:B------:R2:W-:Y:S04]  /*1460*/  STG.E desc[UR6][R14.64], R19 ;  /* 0x000000130e007986 */ /* 0x0005e8000c101906 */
[----:B-1----:R-:W3:Y:S01]  /*1470*/  LDG.E R6, desc[UR6][R16.64] ;  /* 0x0000000610067981 */ /* 0x002ee2000c1e1900 */
[----:B------:R-:W-:Y:S01]  /*1480*/  IADD3 R7, PT, PT, R11, -0x1, RZ ;  /* 0xffffffff0b077810 */ /* 0x000fe20007ffe0ff */
[----:B---3--:R-:W-:-:S04]  /*1490*/  FADD R6, R19, -R6 ;  /* 0x8000000613067221 */ /* 0x008fc80000000000 */
[----:B------:R-:W-:Y:S01]  /*14a0*/  FMUL R3, R6, -0.26794922351837158203 ;  /* 0xbe8930a406037820 */ /* 0x000fe20000400000 */
[----:B------:R-:W-:-:S04]  /*14b0*/  IMAD.WIDE.U32 R6, R7, 0x4, R4 ;  /* 0x0000000407067825 */ /* 0x000fc800078e0004 */
[----:B------:R1:W-:Y:S04]  /*14c0*/  STG.E desc[UR6][R16.64], R3 ;  /* 0x0000000310007986 */ /* 0x0003e8000c101906 */
[----:B------:R-:W3:Y:S01]  /*14d0*/  LDG.E R10, desc[UR6][R6.64] ;  /* 0x00000006060a7981 */ /* 0x000ee2000c1e1900 */
[----:B0-----:R-:W-:-:S05]  /*14e0*/  IADD3 R13, PT, PT, R11, -0x2, RZ ;  /* 0xfffffffe0b0d7810 */ /* 0x001fca0007ffe0ff */
[----:B------:R-:W-:-:S04]  /*14f0*/  IMAD.WIDE.U32 R12, R13, 0x4, R4 ;  /* 0x000000040d0c7825 */ /* 0x000fc800078e0004 */
[----:B---3--:R-:W-:-:S04]  /*1500*/  FADD R10, R3, -R10 ;  /* 0x8000000a030a7221 */ /* 0x008fc80000000000 */
[----:B------:R-:W-:-:S05]  /*1510*/  FMUL R21, R10, -0.26794922351837158203 ;  /* 0xbe8930a40a157820 */ /* 0x000fca0000400000 */
[----:B------:R0:W-:Y:S04]  /*1520*/  STG.E desc[UR6][R6.64], R21 ;  /* 0x0000001506007986 */ /* 0x0001e8000c101906 */
[----:B------:R-:W3:Y:S01]  /*1530*/  LDG.E R10, desc[UR6][R12.64] ;  /* 0x000000060c0a7981 */ /* 0x000ee2000c1e1900 */
[----:B--2---:R-:W-:-:S05]  /*1540*/  IADD3 R15, PT, PT, R11, -0x3, RZ ;  /* 0xfffffffd0b0f7810 */ /* 0x004fca0007ffe0ff */
[----:B------:R-:W-:-:S04]  /*1550*/  IMAD.WIDE.U32 R14, R15, 0x4, R4 ;  /* 0x000000040f0e7825 */ /* 0x000fc800078e0004 */
[----:B---3--:R-:W-:-:S04]  /*1560*/  FADD R10, R21, -R10 ;  /* 0x8000000a150a7221 */ /* 0x008fc80000000000 */
[----:B------:R-:W-:-:S05]  /*1570*/  FMUL R19, R10, -0.26794922351837158203 ;  /* 0xbe8930a40a137820 */ /* 0x000fca0000400000 */
[----:B------:R2:W-:Y:S04]  /*1580*/  STG.E desc[UR6][R12.64], R19 ;  /* 0x000000130c007986 */ /* 0x0005e8000c101906 */
[----:B------:R-:W3:Y:S01]  /*1590*/  LDG.E R10, desc[UR6][R14.64] ;  /* 0x000000060e0a7981 */ /* 0x000ee2000c1e1900 */
[----:B-1----:R-:W-:-:S05]  /*15a0*/  IADD3 R17, PT, PT, R11, -0x4, RZ ;  /* 0xfffffffc0b117810 */ /* 0x002fca0007ffe0ff */
[----:B0-----:R-:W-:-:S04]  /*15b0*/  IMAD.WIDE.U32 R6, R17, 0x4, R4 ;  /* 0x0000000411067825 */ /* 0x001fc800078e0004 */
[----:B---3--:R-:W-:-:S04]  /*15c0*/  FADD R10, R19, -R10 ;  /* 0x8000000a130a7221 */ /* 0x008fc80000000000 */
[----:B------:R-:W-:-:S05]  /*15d0*/  FMUL R3, R10, -0.26794922351837158203 ;  /* 0xbe8930a40a037820 */ /* 0x000fca0000400000 */
[----:B------:R0:W-:Y:S04]  /*15e0*/  STG.E desc[UR6][R14.64], R3 ;  /* 0x000000030e007986 */ /* 0x0001e8000c101906 */
[----:B------:R-:W3:Y:S01]  /*15f0*/  LDG.E R10, desc[UR6][R6.64] ;  /* 0x00000006060a7981 */ /* 0x000ee2000c1e1900 */
[----:B------:R-:W-:-:S05]  /*1600*/  IADD3 R21, PT, PT, R11, -0x5, RZ ;  /* 0xfffffffb0b157810 */ /* 0x000fca0007ffe0ff */
[----:B--2---:R-:W-:-:S04]  /*1610*/  IMAD.WIDE.U32 R12, R21, 0x4, R4 ;  /* 0x00000004150c7825 */ /* 0x004fc800078e0004 */
[----:B---3--:R-:W-:-:S04]  /*1620*/  FADD R10, R3, -R10 ;  /* 0x8000000a030a7221 */ /* 0x008fc80000000000 */
[----:B------:R-:W-:-:S05]  /*1630*/  FMUL R17, R10, -0.26794922351837158203 ;  /* 0xbe8930a40a117820 */ /* 0x000fca0000400000 */
[----:B------:R1:W-:Y:S04]  /*1640*/  STG.E desc[UR6][R6.64], R17 ;  /* 0x0000001106007986 */ /* 0x0003e8000c101906 */
[----:B------:R-:W2:Y:S01]  /*1650*/  LDG.E R10, desc[UR6][R12.64] ;  /* 0x000000060c0a7981 */ /* 0x000ea2000c1e1900 */
[----:B------:R-:W-:-:S05]  /*1660*/  IADD3 R21, PT, PT, R11, -0x6, RZ ;  /* 0xfffffffa0b157810 */ /* 0x000fca0007ffe0ff */
[----:B0-----:R-:W-:-:S04]  /*1670*/  IMAD.WIDE.U32 R14, R21, 0x4, R4 ;  /* 0x00000004150e7825 */ /* 0x001fc800078e0004 */
[----:B--2---:R-:W-:-:S04]  /*1680*/  FADD R10, R17, -R10 ;  /* 0x8000000a110a7221 */ /* 0x004fc80000000000 */
[----:B------:R-:W-:-:S05]  /*1690*/  FMUL R19, R10, -0.26794922351837158203 ;  /* 0xbe8930a40a137820 */ /* 0x000fca0000400000 */
[----:B------:R0:W-:Y:S04]  /*16a0*/  STG.E desc[UR6][R12.64], R19 ;  /* 0x000000130c007986 */ /* 0x0001e8000c101906 */
[----:B------:R-:W2:Y:S01]  /*16b0*/  LDG.E R10, desc[UR6][R14.64] ;  /* 0x000000060e0a7981 */ /* 0x000ea2000c1e1900 */
[----:B------:R-:W-:-:S05]  /*16c0*/  IADD3 R3, PT, PT, R11, -0x7, RZ ;  /* 0xfffffff90b037810 */ /* 0x000fca0007ffe0ff */
[----:B-1----:R-:W-:-:S04]  /*16d0*/  IMAD.WIDE.U32 R6, R3, 0x4, R4 ;  /* 0x0000000403067825 */ /* 0x002fc800078e0004 */
[----:B--2---:R-:W-:-:S04]  /*16e0*/  FADD R10, R19, -R10 ;  /* 0x8000000a130a7221 */ /* 0x004fc80000000000 */
        /* <DEDUP_REMOVED lines=8> */
[----:B------:R-:W3:Y:S01]  /*1770*/  LDG.E R10, desc[UR6][R12.64] ;  /* 0x000000060c0a7981 */ /* 0x000ee2000c1e1900 */
[----:B------:R-:W-:-:S05]  /*1780*/  IADD3 R3, PT, PT, R11, -0x9, RZ ;  /* 0xfffffff70b037810 */ /* 0x000fca0007ffe0ff */
[----:B-1----:R-:W-:-:S04]  /*1790*/  IMAD.WIDE.U32 R14, R3, 0x4, R4 ;  /* 0x00000004030e7825 */ /* 0x002fc800078e0004 */
[----:B---3--:R-:W-:-:S04]  /*17a0*/  FADD R10, R17, -R10 ;  /* 0x8000000a110a7221 */ /* 0x008fc80000000000 */
[----:B------:R-:W-:-:S05]  /*17b0*/  FMUL R19, R10, -0.26794922351837158203 ;  /* 0xbe8930a40a137820 */ /* 0x000fca0000400000 */
[----:B------:R2:W-:Y:S04]  /*17c0*/  STG.E desc[UR6][R12.64], R19 ;  /* 0x000000130c007986 */ /* 0x0005e8000c101906 */
[----:B------:R-:W3:Y:S01]  /*17d0*/  LDG.E R10, desc[UR6][R14.64] ;  /* 0x000000060e0a7981 */ /* 0x000ee2000c1e1900 */
[----:B------:R-:W-:Y:S02]  /*17e0*/  IADD3 R2, PT, PT, R2, 0x10, RZ ;  /* 0x0000001002027810 */ /* 0x000fe40007ffe0ff */
[----:B------:R-:W-:Y:S02]  /*17f0*/  IADD3 R11, PT, PT, R11, -0x10, RZ ;  /* 0xfffffff00b0b7810 */ /* 0x000fe40007ffe0ff */
[----:B------:R-:W-:Y:S01]  /*1800*/  ISETP.NE.AND P0, PT, R2, RZ, PT ;  /* 0x000000ff0200720c */ /* 0x000fe20003f05270 */
[----:B---3--:R-:W-:-:S04]  /*1810*/  FADD R10, R19, -R10 ;  /* 0x8000000a130a7221 */ /* 0x008fc80000000000 */
[----:B------:R-:W-:-:S05]  /*1820*/  FMUL R3, R10, -0.26794922351837158203 ;  /* 0xbe8930a40a037820 */ /* 0x000fca0000400000 */
[----:B------:R2:W-:Y:S03]  /*1830*/  STG.E desc[UR6][R14.64], R3 ;  /* 0x000000030e007986 */ /* 0x0005e6000c101906 */
[----:B------:R-:W-:Y:S05]  /*1840*/  @P0 BRA `(.L_x_51) ;  /* 0xfffffff800740947 */ /* 0x000fea000383ffff */
[----:B------:R-:W-:-:S07]  /*1850*/  IADD3 R11, PT, PT, R11, 0x6, RZ ;  /* 0x000000060b0b7810 */ /* 0x000fce0007ffe0ff */
.L_x_50:
[----:B------:R-:W-:-:S13]  /*1860*/  ISETP.NE.AND P0, PT, R0, RZ, PT ;  /* 0x000000ff0000720c */ /* 0x000fda0003f05270 */
[----:B------:R-:W-:Y:S05]  /*1870*/  @!P0 EXIT ;  /* 0x000000000000894d */ /* 0x000fea0003800000 */
[----:B------:R-:W-:Y:S02]  /*1880*/  ISETP.GE.U32.AND P0, PT, R0, 0x8, PT ;  /* 0x000000080000780c */ /* 0x000fe40003f06070 */
[----:B------:R-:W-:-:S11]  /*1890*/  ISETP.NE.AND P1, PT, R8, RZ, PT ;  /* 0x000000ff0800720c */ /* 0x000fd60003f25270 */
[----:B------:R-:W-:Y:S05]  /*18a0*/  @!P0 BRA `(.L_x_52) ;  /* 0x0000000000c48947 */ /* 0x000fea0003800000 */
[----:B--2---:R-:W-:-:S05]  /*18b0*/  IMAD.WIDE.U32 R2, R11, 0x4, R4 ;  /* 0x000000040b027825 */ /* 0x004fca00078e0004 */
[----:B------:R-:W2:Y:S04]  /*18c0*/  LDG.E R0, desc[UR6][R2.64+0x4] ;  /* 0x0000040602007981 */ /* 0x000ea8000c1e1900 */
[----:B------:R-:W2:Y:S01]  /*18d0*/  LDG.E R7, desc[UR6][R2.64] ;  /* 0x0000000602077981 */ /* 0x000ea2000c1e1900 */
[----:B0-----:R-:W-:Y:S01]  /*18e0*/  IADD3 R13, PT, PT, R11, -0x1, RZ ;  /* 0xffffffff0b0d7810 */ /* 0x001fe20007ffe0ff */
[----:B--2---:R-:W-:-:S04]  /*18f0*/  FADD R0, R0, -R7 ;  /* 0x8000000700007221 */ /* 0x004fc80000000000 */
[----:B------:R-:W-:-:S04]  /*1900*/  IMAD.WIDE.U32 R6, R13, 0x4, R4 ;  /* 0x000000040d067825 */ /* 0x000fc800078e0004 */
[----:B-1----:R-:W-:-:S05]  /*1910*/  FMUL R15, R0, -0.26794922351837158203 ;  /* 0xbe8930a4000f7820 */ /* 0x002fca0000400000 */
[----:B------:R0:W-:Y:S04]  /*1920*/  STG.E desc[UR6][R2.64], R15 ;  /* 0x0000000f02007986 */ /* 0x0001e8000c101906 */
[----:B------:R-:W2:Y:S01]  /*1930*/  LDG.E R0, desc[UR6][R6.64] ;  /* 0x0000000606007981 */ /* 0x000ea2000c1e1900 */
[----:B------:R-:W-:-:S05]  /*1940*/  IADD3 R13, PT, PT, R11, -0x2, RZ ;  /* 0xfffffffe0b0d7810 */ /* 0x000fca0007ffe0ff */
[----:B------:R-:W-:-:S04]  /*1950*/  IMAD.WIDE.U32 R12, R13, 0x4, R4 ;  /* 0x000000040d0c7825 */ /* 0x000fc800078e0004 */
        /* <DEDUP_REMOVED lines=34> */
[----:B------:R-:W-:Y:S01]  /*1b80*/  IADD3 R11, PT, PT, R11, -0x8, RZ ;  /* 0xfffffff80b0b7810 */ /* 0x000fe20007ffe0ff */
[----:B--2---:R-:W-:-:S04]  /*1b90*/  FADD R0, R15, -R0 ;  /* 0x800000000f007221 */ /* 0x004fc80000000000 */
[----:B------:R-:W-:-:S05]  /*1ba0*/  FMUL R17, R0, -0.26794922351837158203 ;  /* 0xbe8930a400117820 */ /* 0x000fca0000400000 */
[----:B------:R3:W-:Y:S02]  /*1bb0*/  STG.E desc[UR6][R6.64], R17 ;  /* 0x0000001106007986 */ /* 0x0007e4000c101906 */
.L_x_52:
[----:B------:R-:W-:Y:S05]  /*1bc0*/  @!P1 EXIT ;  /* 0x000000000000994d */ /* 0x000fea0003800000 */
[----:B------:R-:W-:Y:S02]  /*1bd0*/  ISETP.GE.U32.AND P0, PT, R8, 0x4, PT ;  /* 0x000000040800780c */ /* 0x000fe40003f06070 */
[----:B------:R-:W-:-:S04]  /*1be0*/  LOP3.LUT R10, R9, 0x3, RZ, 0xc0, !PT ;  /* 0x00000003090a7812 */ /* 0x000fc800078ec0ff */
[----:B------:R-:W-:-:S07]  /*1bf0*/  ISETP.NE.AND P1, PT, R10, RZ, PT ;  /* 0x000000ff0a00720c */ /* 0x000fce0003f25270 */
[----:B------:R-:W-:Y:S06]  /*1c00*/  @!P0 BRA `(.L_x_53) ;  /* 0x0000000000648947 */ /* 0x000fec0003800000 */
[----:B--23--:R-:W-:-:S05]  /*1c10*/  IMAD.WIDE.U32 R2, R11, 0x4, R4 ;  /* 0x000000040b027825 */ /* 0x00cfca00078e0004 */
[----:B------:R-:W2:Y:S04]  /*1c20*/  LDG.E R0, desc[UR6][R2.64+0x4] ;  /* 0x0000040602007981 */ /* 0x000ea8000c1e1900 */
[----:B------:R-:W2:Y:S01]  /*1c30*/  LDG.E R7, desc[UR6][R2.64] ;  /* 0x0000000602077981 */ /* 0x000ea2000c1e1900 */
[----:B------:R-:W-:Y:S01]  /*1c40*/  IADD3 R9, PT, PT, R11, -0x1, RZ ;  /* 0xffffffff0b097810 */ /* 0x000fe20007ffe0ff */
[----:B--2---:R-:W-:-:S04]  /*1c50*/  FADD R0, R0, -R7 ;  /* 0x8000000700007221 */ /* 0x004fc80000000000 */
[----:B------:R-:W-:-:S04]  /*1c60*/  IMAD.WIDE.U32 R6, R9, 0x4, R4 ;  /* 0x0000000409067825 */ /* 0x000fc800078e0004 */
[----:B0-----:R-:W-:-:S05]  /*1c70*/  FMUL R13, R0, -0.26794922351837158203 ;  /* 0xbe8930a4000d7820 */ /* 0x001fca0000400000 */
[----:B------:R0:W-:Y:S04]  /*1c80*/  STG.E desc[UR6][R2.64], R13 ;  /* 0x0000000d02007986 */ /* 0x0001e8000c101906 */
[----:B------:R-:W2:Y:S01]  /*1c90*/  LDG.E R0, desc[UR6][R6.64] ;  /* 0x0000000606007981 */ /* 0x000ea2000c1e1900 */
[----:B------:R-:W-:-:S05]  /*1ca0*/  IADD3 R9, PT, PT, R11, -0x2, RZ ;  /* 0xfffffffe0b097810 */ /* 0x000fca0007ffe0ff */
[----:B------:R-:W-:-:S04]  /*1cb0*/  IMAD.WIDE.U32 R8, R9, 0x4, R4 ;  /* 0x0000000409087825 */ /* 0x000fc800078e0004 */
[----:B--2---:R-:W-:-:S04]  /*1cc0*/  FADD R0, R13, -R0 ;  /* 0x800000000d007221 */ /* 0x004fc80000000000 */
[----:B-1----:R-:W-:-:S05]  /*1cd0*/  FMUL R15, R0, -0.26794922351837158203 ;  /* 0xbe8930a4000f7820 */ /* 0x002fca0000400000 */
        /* <DEDUP_REMOVED lines=12> */
.L_x_53:
[----:B------:R-:W-:Y:S05]  /*1da0*/  @!P1 EXIT ;  /* 0x000000000000994d */ /* 0x000fea0003800000 */
[----:B------:R-:W-:-:S07]  /*1db0*/  IADD3 R0, PT, PT, -R10, RZ, RZ ;  /* 0x000000ff0a007210 */ /* 0x000fce0007ffe1ff */
.L_x_54:
[----:B--234-:R-:W-:-:S05]  /*1dc0*/  IMAD.WIDE.U32 R2, R11, 0x4, R4 ;  /* 0x000000040b027825 */ /* 0x01cfca00078e0004 */
[----:B------:R-:W2:Y:S04]  /*1dd0*/  LDG.E R6, desc[UR6][R2.64+0x4] ;  /* 0x0000040602067981 */ /* 0x000ea8000c1e1900 */
[----:B------:R-:W2:Y:S01]  /*1de0*/  LDG.E R7, desc[UR6][R2.64] ;  /* 0x0000000602077981 */ /* 0x000ea2000c1e1900 */
[----:B------:R-:W-:-:S04]  /*1df0*/  IADD3 R0, PT, PT, R0, 0x1, RZ ;  /* 0x0000000100007810 */ /* 0x000fc80007ffe0ff */
[----:B------:R-:W-:Y:S01]  /*1e00*/  ISETP.NE.AND P0, PT, R0, RZ, PT ;  /* 0x000000ff0000720c */ /* 0x000fe20003f05270 */
[----:B--2---:R-:W-:-:S04]  /*1e10*/  FADD R6, R6, -R7 ;  /* 0x8000000706067221 */ /* 0x004fc80000000000 */
[----:B------:R-:W-:-:S05]  /*1e20*/  FMUL R7, R6, -0.26794922351837158203 ;  /* 0xbe8930a406077820 */ /* 0x000fca0000400000 */
[----:B------:R2:W-:Y:S03]  /*1e30*/  STG.E desc[UR6][R2.64], R7 ;  /* 0x0000000702007986 */ /* 0x0005e6000c101906 */
[----:B------:R-:W-:Y:S05]  /*1e40*/  @!P0 EXIT ;  /* 0x000000000000894d */ /* 0x000fea0003800000 */
[----:B------:R-:W-:Y:S01]  /*1e50*/  IADD3 R11, PT, PT, R11, -0x1, RZ ;  /* 0xffffffff0b0b7810 */ /* 0x000fe20007ffe0ff */
[----:B------:R-:W-:Y:S06]  /*1e60*/  BRA `(.L_x_54) ;  /* 0xfffffffc00d47947 */ /* 0x000fec000383ffff */
.L_x_43:
[----:B------:R-:W-:-:S05]  /*1e70*/  IMAD.WIDE R4, R3, 0x4, R4 ;  /* 0x0000000403047825 */ /* 0x000fca00078e0204 */
[----:B------:R-:W2:Y:S01]  /*1e80*/  LDG.E R0, desc[UR6][R4.64+-0x4] ;  /* 0xfffffc0604007981 */ /* 0x000ea2000c1e1900 */
[----:B------:R-:W-:Y:S01]  /*1e90*/  HFMA2 R2, -RZ, RZ, 1.8212890625, -1693 ;  /* 0x3f49e69dff027431 */ /* 0x000fe200000001ff */
[----:B------:R-:W-:Y:S01]  /*1ea0*/  MOV R3, 0x3f800000 ;  /* 0x3f80000000037802 */ /* 0x000fe20000000f00 */
[----:B------:R-:W-:Y:S04]  /*1eb0*/  BSSY.RECONVERGENT B0, `(.L_x_55) ;  /* 0x000000e000007945 */ /* 0x000fe80003800200 */
[----:B------:R-:W-:Y:S01]  /*1ec0*/  FFMA R7, -R2, 1.267949223518371582, R3 ;  /* 0x3fa24c2902077823 */ /* 0x000fe20000000103 */
[----:B--2---:R-:W-:-:S03]  /*1ed0*/  FMUL R3, R0, -0.26794922351837158203 ;  /* 0xbe8930a400037820 */ /* 0x004fc60000400000 */
[----:B------:R-:W-:Y:S01]  /*1ee0*/  FFMA R0, R7, -R2, -0.78867512941360473633 ;  /* 0xbf49e69d07007423 */ /* 0x000fe20000000802 */
[----:B------:R-:W0:Y:S03]  /*1ef0*/  FCHK P0, R3, -1.267949223518371582 ;  /* 0xbfa24c2903007902 */ /* 0x000e260000000000 */
[----:B------:R-:W-:-:S04]  /*1f00*/  FFMA R2, R0, R3, RZ ;  /* 0x0000000300027223 */ /* 0x000fc800000000ff */
[----:B------:R-:W-:-:S04]  /*1f10*/  FFMA R7, R2, 1.267949223518371582, R3 ;  /* 0x3fa24c2902077823 */ /* 0x000fc80000000003 */
[----:B------:R-:W-:Y:S01]  /*1f20*/  FFMA R7, R0, R7, R2 ;  /* 0x0000000700077223 */ /* 0x000fe20000000002 */
[----:B0-----:R-:W-:Y:S06]  /*1f30*/  @!P0 BRA `(.L_x_56) ;  /* 0x0000000000148947 */ /* 0x001fec0003800000 */
[----:B------:R-:W-:Y:S02]  /*1f40*/  MOV R0, R3 ;  /* 0x0000000300007202 */ /* 0x000fe40000000f00 */
[----:B------:R-:W-:Y:S02]  /*1f50*/  MOV R3, 0xbfa24c29 ;  /* 0xbfa24c2900037802 */ /* 0x000fe40000000f00 */
[----:B------:R-:W-:-:S07]  /*1f60*/  MOV R10, 0x1f80 ;  /* 0x00001f80000a7802 */ /* 0x000fce0000000f00 */
[----:B------:R-:W-:Y:S05]  /*1f70*/  CALL.REL.NOINC `($__internal_1_$__cuda_sm3x_div_rn_noftz_f32_slowpath) ;  /* 0x0000000000107944 */ /* 0x000fea0003c00000 */
[----:B------:R-:W-:-:S07]  /*1f80*/  MOV R7, R3 ;  /* 0x0000000300077202 */ /* 0x000fce0000000f00 */
.L_x_56:
[----:B------:R-:W-:Y:S05]  /*1f90*/  BSYNC.RECONVERGENT B0 ;  /* 0x0000000000007941 */ /* 0x000fea0003800200 */
.L_x_55:
[----:B------:R-:W-:Y:S01]  /*1fa0*/  STG.E desc[UR6][R4.64+-0x4], R7 ;  /* 0xfffffc0704007986 */ /* 0x000fe2000c101906 */
[----:B------:R-:W-:Y:S05]  /*1fb0*/  EXIT ;  /* 0x000000000000794d */ /* 0x000fea0003800000 */
        .weak           $__internal_1_$__cuda_sm3x_div_rn_noftz_f32_slowpath
        .type           $__internal_1_$__cuda_sm3x_div_rn_noftz_f32_slowpath,@function
        .size           $__internal_1_$__cuda_sm3x_div_rn_noftz_f32_slowpath,(.L_x_71 - $__internal_1_$__cuda_sm3x_div_rn_noftz_f32_slowpath)
$__internal_1_$__cuda_sm3x_div_rn_noftz_f32_slowpath:
        /* <DEDUP_REMOVED lines=34> */
.L_x_58:
[----:B------:R-:W-:Y:S01]  /*21e0*/  LEA R14, R12, 0xc0800000, 0x17 ;  /* 0xc08000000c0e7811 */ /* 0x000fe200078eb8ff */
[----:B------:R-:W-:Y:S03]  /*21f0*/  BSSY.RECONVERGENT B2, `(.L_x_63) ;  /* 0x0000036000027945 */ /* 0x000fe60003800200 */
[----:B------:R-:W-:Y:S02]  /*2200*/  IADD3 R16, PT, PT, -R14, R3, RZ ;  /* 0x000000030e107210 */ /* 0x000fe40007ffe1ff */
[----:B------:R-:W-:Y:S02]  /*2210*/  IADD3 R3, PT, PT, R18, -0x7f, RZ ;  /* 0xffffff8112037810 */ /* 0x000fe40007ffe0ff */
[----:B------:R-:W0:Y:S01]  /*2220*/  MUFU.RCP R15, R16 ;  /* 0x00000010000f7308 */ /* 0x000e220000001000 */
[----:B------:R-:W-:Y:S01]  /*2230*/  FADD.FTZ R17, -R16, -RZ ;  /* 0x800000ff10117221 */ /* 0x000fe20000010100 */
[C---:B------:R-:W-:Y:S01]  /*2240*/  IADD3 R12, PT, PT, R3.reuse, 0x7f, -R12 ;  /* 0x0000007f030c7810 */ /* 0x040fe20007ffe80c */
[----:B------:R-:W-:-:S03]  /*2250*/  IMAD R0, R3, -0x800000, R0 ;  /* 0xff80000003007824 */ /* 0x000fc600078e0200 */
[----:B------:R-:W-:Y:S01]  /*2260*/  IADD3 R12, PT, PT, R12, R13, RZ ;  /* 0x0000000d0c0c7210 */ /* 0x000fe20007ffe0ff */
[----:B0-----:R-:W-:-:S04]  /*2270*/  FFMA R14, R15, R17, 1 ;  /* 0x3f8000000f0e7423 */ /* 0x001fc80000000011 */
        /* <DEDUP_REMOVED lines=20> */
[C---:B------:R-:W-:Y:S02]  /*23c0*/  IADD3 R13, PT, PT, R16.reuse, 0x20, RZ ;  /* 0x00000020100d7810 */ /* 0x040fe40007ffe0ff */
[C---:B------:R-:W-:Y:S02]  /*23d0*/  ISETP.NE.AND P3, PT, R16.reuse, RZ, PT ;  /* 0x000000ff1000720c */ /* 0x040fe40003f65270 */
[----:B------:R-:W-:Y:S01]  /*23e0*/  LOP3.LUT R12, R3, 0x7fffff, RZ, 0xc0, !PT ;  /* 0x007fffff030c7812 */ /* 0x000fe200078ec0ff */
[CCC-:B------:R-:W-:Y:S01]  /*23f0*/  FFMA.RP R3, R15.reuse, R17.reuse, R14.reuse ;  /* 0x000000110f037223 */ /* 0x1c0fe2000000800e */
[----:B------:R-:W-:Y:S01]  /*2400*/  FFMA.RM R14, R15, R17, R14 ;  /* 0x000000110f0e7223 */ /* 0x000fe2000000400e */
[----:B------:R-:W-:Y:S02]  /*2410*/  ISETP.NE.AND P1, PT, R16, RZ, PT ;  /* 0x000000ff1000720c */ /* 0x000fe40003f25270 */
[----:B------:R-:W-:-:S02]  /*2420*/  LOP3.LUT R12, R12, 0x800000, RZ, 0xfc, !PT ;  /* 0x008000000c0c7812 */ /* 0x000fc400078efcff */
[----:B------:R-:W-:Y:S02]  /*2430*/  IADD3 R15, PT, PT, -R16, RZ, RZ ;  /* 0x000000ff100f7210 */ /* 0x000fe40007ffe1ff */
[----:B------:R-:W-:Y:S02]  /*2440*/  SHF.L.U32 R13, R12, R13, RZ ;  /* 0x0000000d0c0d7219 */ /* 0x000fe400000006ff */
[----:B------:R-:W-:Y:S02]  /*2450*/  FSETP.NEU.FTZ.AND P0, PT, R3, R14, PT ;  /* 0x0000000e0300720b */ /* 0x000fe40003f1d000 */
[----:B------:R-:W-:Y:S02]  /*2460*/  SEL R3, R15, RZ, P3 ;  /* 0x000000ff0f037207 */ /* 0x000fe40001800000 */
[----:B------:R-:W-:Y:S02]  /*2470*/  ISETP.NE.AND P1, PT, R13, RZ, P1 ;  /* 0x000000ff0d00720c */ /* 0x000fe40000f25270 */
[----:B------:R-:W-:-:S02]  /*2480*/  SHF.R.U32.HI R3, RZ, R3, R12 ;  /* 0x00000003ff037219 */ /* 0x000fc4000001160c */
[----:B------:R-:W-:Y:S02]  /*2490*/  PLOP3.LUT P0, PT, P0, P1, PT, 0xf8, 0x8f ;  /* 0x00000000008f781c */ /* 0x000fe40000703f70 */
[----:B------:R-:W-:Y:S02]  /*24a0*/  SHF.R.U32.HI R13, RZ, 0x1, R3 ;  /* 0x00000001ff0d7819 */ /* 0x000fe40000011603 */
[----:B------:R-:W-:-:S04]  /*24b0*/  SEL R12, RZ, 0x1, !P0 ;  /* 0x00000001ff0c7807 */ /* 0x000fc80004000000 */
[----:B------:R-:W-:-:S04]  /*24c0*/  LOP3.LUT R12, R12, 0x1, R13, 0xf8, !PT ;  /* 0x000000010c0c7812 */ /* 0x000fc800078ef80d */
[----:B------:R-:W-:-:S04]  /*24d0*/  LOP3.LUT R12, R12, R3, RZ, 0xc0, !PT ;  /* 0x000000030c0c7212 */ /* 0x000fc800078ec0ff */
[----:B------:R-:W-:-:S04]  /*24e0*/  IADD3 R13, PT, PT, R13, R12, RZ ;  /* 0x0000000c0d0d7210 */ /* 0x000fc80007ffe0ff */
[----:B------:R-:W-:Y:S01]  /*24f0*/  LOP3.LUT R0, R13, R0, RZ, 0xfc, !PT ;  /* 0x000000000d007212 */ /* 0x000fe200078efcff */
[----:B------:R-:W-:Y:S06]  /*2500*/  BRA `(.L_x_66) ;  /* 0x0000000000107947 */ /* 0x000fec0003800000 */
.L_x_65:
[----:B------:R-:W-:-:S04]  /*2510*/  LOP3.LUT R0, R0, 0x80000000, RZ, 0xc0, !PT ;  /* 0x8000000000007812 */ /* 0x000fc800078ec0ff */
[----:B------:R-:W-:Y:S01]  /*2520*/  LOP3.LUT R0, R0, 0x7f800000, RZ, 0xfc, !PT ;  /* 0x7f80000000007812 */ /* 0x000fe200078efcff */
[----:B------:R-:W-:Y:S06]  /*2530*/  BRA `(.L_x_66) ;  /* 0x0000000000047947 */ /* 0x000fec0003800000 */
.L_x_64:
[----:B------:R-:W-:-:S07]  /*2540*/  LEA R0, R12, R0, 0x17 ;  /* 0x000000000c007211 */ /* 0x000fce00078eb8ff */
.L_x_66:
[----:B------:R-:W-:Y:S05]  /*2550*/  BSYNC.RECONVERGENT B2 ;  /* 0x0000000000027941 */ /* 0x000fea0003800200 */
.L_x_63:
[----:B------:R-:W-:Y:S05]  /*2560*/  BRA `(.L_x_67) ;  /* 0x0000000000207947 */ /* 0x000fea0003800000 */
.L_x_62:
[----:B------:R-:W-:-:S04]  /*2570*/  LOP3.LUT R0, R3, 0x80000000, R0, 0x48, !PT ;  /* 0x8000000003007812 */ /* 0x000fc800078e4800 */
[----:B------:R-:W-:Y:S01]  /*2580*/  LOP3.LUT R0, R0, 0x7f800000, RZ, 0xfc, !PT ;  /* 0x7f80000000007812 */ /* 0x000fe200078efcff */
[----:B------:R-:W-:Y:S06]  /*2590*/  BRA `(.L_x_67) ;  /* 0x0000000000147947 */ /* 0x000fec0003800000 */
.L_x_61:
[----:B------:R-:W-:Y:S01]  /*25a0*/  LOP3.LUT R0, R3, 0x80000000, R0, 0x48, !PT ;  /* 0x8000000003007812 */ /* 0x000fe200078e4800 */
[----:B------:R-:W-:Y:S06]  /*25b0*/  BRA `(.L_x_67) ;  /* 0x00000000000c7947 */ /* 0x000fec0003800000 */
.L_x_60:
[----:B------:R-:W0:Y:S01]  /*25c0*/  MUFU.RSQ R0, -QNAN ;  /* 0xffc0000000007908 */ /* 0x000e220000001400 */
[----:B------:R-:W-:Y:S05]  /*25d0*/  BRA `(.L_x_67) ;  /* 0x0000000000047947 */ /* 0x000fea0003800000 */
.L_x_59:
[----:B------:R-:W-:-:S07]  /*25e0*/  FADD.FTZ R0, R0, R3 ;  /* 0x0000000300007221 */ /* 0x000fce0000010000 */
.L_x_67:
[----:B------:R-:W-:Y:S05]  /*25f0*/  BSYNC.RECONVERGENT B1 ;  /* 0x0000000000017941 */ /* 0x000fea0003800200 */
.L_x_57:
[----:B------:R-:W-:Y:S01]  /*2600*/  HFMA2 R13, -RZ, RZ, 0, 0 ;  /* 0x00000000ff0d7431 */ /* 0x000fe200000001ff */
[----:B------:R-:W-:Y:S02]  /*2610*/  MOV R12, R10 ;  /* 0x0000000a000c7202 */ /* 0x000fe40000000f00 */
[----:B0-----:R-:W-:Y:S02]  /*2620*/  MOV R3, R0 ;  /* 0x0000000000037202 */ /* 0x001fe40000000f00 */
[----:B------:R-:W-:Y:S05]  /*2630*/  RET.REL.NODEC R12 `(_Z13compute_linesPKfPfiiS1_) ;  /* 0xffffffd80c707950 */ /* 0x000fea0003c3ffff */
.L_x_68:
        /* <DEDUP_REMOVED lines=12> */
.L_x_71:


//--------------------- .text._Z9copy_dataPfS_    --------------------------
	.section	.text._Z9copy_dataPfS_,"ax",@progbits
	.align	128
        .global         _Z9copy_dataPfS_
        .type           _Z9copy_dataPfS_,@function
        .size           _Z9copy_dataPfS_,(.L_x_77 - _Z9copy_dataPfS_)
        .other          _Z9copy_dataPfS_,@"STO_CUDA_ENTRY STV_DEFAULT"
_Z9copy_dataPfS_:
.text._Z9copy_dataPfS_:
[----:B------:R-:W-:Y:S01]  /*0000*/  LDC R1, c[0x0][0x37c] ;  /* 0x0000df00ff017b82 */ /* 0x000fe20000000800 */
[----:B------:R-:W0:Y:S07]  /*0010*/  S2R R0, SR_TID.X ;  /* 0x0000000000007919 */ /* 0x000e2e0000002100 */
[----:B------:R-:W0:Y:S01]  /*0020*/  S2UR UR6, SR_CTAID.X ;  /* 0x00000000000679c3 */ /* 0x000e220000002500 */
[----:B------:R-:W1:Y:S07]  /*0030*/  LDCU.64 UR4, c[0x0][0x358] ;  /* 0x00006b00ff0477ac */ /* 0x000e6e0008000a00 */
[----:B------:R-:W0:Y:S08]  /*0040*/  LDC R7, c[0x0][0x360] ;  /* 0x0000d800ff077b82 */ /* 0x000e300000000800 */
[----:B------:R-:W2:Y:S08]  /*0050*/  LDC.64 R2, c[0x0][0x380] ;  /* 0x0000e000ff027b82 */ /* 0x000eb00000000a00 */
[----:B------:R-:W3:Y:S01]  /*0060*/  LDC.64 R4, c[0x0][0x388] ;  /* 0x0000e200ff047b82 */ /* 0x000ee20000000a00 */
[----:B0-----:R-:W-:-:S04]  /*0070*/  IMAD R7, R7, UR6, R0 ;  /* 0x0000000607077c24 */ /* 0x001fc8000f8e0200 */
[----:B--2---:R-:W-:-:S06]  /*0080*/  IMAD.WIDE.U32 R2, R7, 0x4, R2 ;  /* 0x0000000407027825 */ /* 0x004fcc00078e0002 */
[----:B-1----:R-:W2:Y:S01]  /*0090*/  LDG.E R2, desc[UR4][R2.64] ;  /* 0x0000000402027981 */ /* 0x002ea2000c1e1900 */
[----:B---3--:R-:W-:-:S04]  /*00a0*/  IMAD.WIDE.U32 R4, R7, 0x4, R4 ;  /* 0x0000000407047825 */ /* 0x008fc800078e0004 */
[----:B--2---:R-:W-:-:S05]  /*00b0*/  FMUL R7, R2, 6 ;  /* 0x40c0000002077820 */ /* 0x004fca0000400000 */
[----:B------:R-:W-:Y:S01]  /*00c0*/  STG.E desc[UR4][R4.64], R7 ;  /* 0x0000000704007986 */ /* 0x000fe2000c101904 */
[----:B------:R-:W-:Y:S05]  /*00d0*/  EXIT ;  /* 0x000000000000794d */ /* 0x000fea0003800000 */
.L_x_69:
        /* <DEDUP_REMOVED lines=10> */
.L_x_77:


//--------------------- .nv.shared.reserved.0     --------------------------
	.section	.nv.shared.reserved.0,"aw",@nobits
	.weak		__nv_reservedSMEM_offset_0_alias
	.size		__nv_reservedSMEM_offset_0_alias, 0, 64
	.other		__nv_reservedSMEM_offset_0_alias,@"STO_CUDA_RESERVED_SHARED STV_DEFAULT"
__nv_reservedSMEM_offset_0_alias:
	.zero		0
	.zero		64


//--------------------- .nv.global                --------------------------
	.section	.nv.global,"aw",@nobits
	.align	8
.nv.global:
	.type		sums2,@object
	.size		sums2,(gpresums - sums2)
sums2:
	.zero		8
	.type		gpresums,@object
	.size		gpresums,(sums - gpresums)
gpresums:
	.zero		8
	.type		sums,@object
	.size		sums,(.L_1 - sums)
sums:
	.zero		8
.L_1:


//--------------------- .nv.shared._Z4com2PKfPfS0_i --------------------------
	.section	.nv.shared._Z4com2PKfPfS0_i,"aw",@nobits
	.sectionflags	@""
	.align	4
.nv.shared._Z4com2PKfPfS0_i:
	.zero		1536


//--------------------- .nv.shared._Z3comPKfPfS0_i --------------------------
	.section	.nv.shared._Z3comPKfPfS0_i,"aw",@nobits
	.sectionflags	@""
	.align	4
.nv.shared._Z3comPKfPfS0_i:
	.zero		1536


//--------------------- .nv.constant0._Z14compute_presumPfi --------------------------
	.section	.nv.constant0._Z14compute_presumPfi,"a",@progbits
	.sectionflags	@""
	.align	4
.nv.constant0._Z14compute_presumPfi:
	.zero		908


//--------------------- .nv.constant0._Z4com2PKfPfS0_i --------------------------
	.section	.nv.constant0._Z4com2PKfPfS0_i,"a",@progbits
	.sectionflags	@""
	.align	4
.nv.constant0._Z4com2PKfPfS0_i:
	.zero		924


//--------------------- .nv.constant0._Z3comPKfPfS0_i --------------------------
	.section	.nv.constant0._Z3comPKfPfS0_i,"a",@progbits
	.sectionflags	@""
	.align	4
.nv.constant0._Z3comPKfPfS0_i:
	.zero		924


//--------------------- .nv.constant0._Z12compute_colsPKfPfiiS1_ --------------------------
	.section	.nv.constant0._Z12compute_colsPKfPfiiS1_,"a",@progbits
	.sectionflags	@""
	.align	4
.nv.constant0._Z12compute_colsPKfPfiiS1_:
	.zero		928


//--------------------- .nv.constant0._Z13compute_linesPKfPfiiS1_ --------------------------
	.section	.nv.constant0._Z13compute_linesPKfPfiiS1_,"a",@progbits
	.sectionflags	@""
	.align	4
.nv.constant0._Z13compute_linesPKfPfiiS1_:
	.zero		928


//--------------------- .nv.constant0._Z9copy_dataPfS_ --------------------------
	.section	.nv.constant0._Z9copy_dataPfS_,"a",@progbits
	.sectionflags	@""
	.align	4
.nv.constant0._Z9copy_dataPfS_:
	.zero		912


//--------------------- SYMBOLS --------------------------

	.type		.nv.reservedSmem.offset0,@object
	.size		.nv.reservedSmem.offset0,0x4
	.type		.nv.reservedSmem.cap,@object
	.size		.nv.reservedSmem.cap,0x4
